//
// Generated by NVIDIA NVVM Compiler
//
// Compiler Build ID: CL-36424714
// Cuda compilation tools, release 13.0, V13.0.88
// Based on NVVM 20.0.0
//

.version 9.0
.target sm_100
.address_size 64

	// .globl	_Z15sdaFluenceModelPKiPKdddidS2_S2_S2_Pddddiii

.visible .entry _Z15sdaFluenceModelPKiPKdddidS2_S2_S2_Pddddiii(
	.param .u64 .ptr .align 1 _Z15sdaFluenceModelPKiPKdddidS2_S2_S2_Pddddiii_param_0,
	.param .u64 .ptr .align 1 _Z15sdaFluenceModelPKiPKdddidS2_S2_S2_Pddddiii_param_1,
	.param .f64 _Z15sdaFluenceModelPKiPKdddidS2_S2_S2_Pddddiii_param_2,
	.param .f64 _Z15sdaFluenceModelPKiPKdddidS2_S2_S2_Pddddiii_param_3,
	.param .u32 _Z15sdaFluenceModelPKiPKdddidS2_S2_S2_Pddddiii_param_4,
	.param .f64 _Z15sdaFluenceModelPKiPKdddidS2_S2_S2_Pddddiii_param_5,
	.param .u64 .ptr .align 1 _Z15sdaFluenceModelPKiPKdddidS2_S2_S2_Pddddiii_param_6,
	.param .u64 .ptr .align 1 _Z15sdaFluenceModelPKiPKdddidS2_S2_S2_Pddddiii_param_7,
	.param .u64 .ptr .align 1 _Z15sdaFluenceModelPKiPKdddidS2_S2_S2_Pddddiii_param_8,
	.param .u64 .ptr .align 1 _Z15sdaFluenceModelPKiPKdddidS2_S2_S2_Pddddiii_param_9,
	.param .f64 _Z15sdaFluenceModelPKiPKdddidS2_S2_S2_Pddddiii_param_10,
	.param .f64 _Z15sdaFluenceModelPKiPKdddidS2_S2_S2_Pddddiii_param_11,
	.param .f64 _Z15sdaFluenceModelPKiPKdddidS2_S2_S2_Pddddiii_param_12,
	.param .u32 _Z15sdaFluenceModelPKiPKdddidS2_S2_S2_Pddddiii_param_13,
	.param .u32 _Z15sdaFluenceModelPKiPKdddidS2_S2_S2_Pddddiii_param_14,
	.param .u32 _Z15sdaFluenceModelPKiPKdddidS2_S2_S2_Pddddiii_param_15
)
{
	.reg .pred 	%p<17>;
	.reg .b32 	%r<77>;
	.reg .b32 	%f<7>;
	.reg .b64 	%rd<42>;
	.reg .b64 	%fd<156>;

	ld.param.u64 	%rd18, [_Z15sdaFluenceModelPKiPKdddidS2_S2_S2_Pddddiii_param_0];
	ld.param.u64 	%rd19, [_Z15sdaFluenceModelPKiPKdddidS2_S2_S2_Pddddiii_param_1];
	ld.param.f64 	%fd34, [_Z15sdaFluenceModelPKiPKdddidS2_S2_S2_Pddddiii_param_2];
	ld.param.f64 	%fd35, [_Z15sdaFluenceModelPKiPKdddidS2_S2_S2_Pddddiii_param_3];
	ld.param.u32 	%r24, [_Z15sdaFluenceModelPKiPKdddidS2_S2_S2_Pddddiii_param_4];
	ld.param.f64 	%fd36, [_Z15sdaFluenceModelPKiPKdddidS2_S2_S2_Pddddiii_param_5];
	ld.param.u64 	%rd20, [_Z15sdaFluenceModelPKiPKdddidS2_S2_S2_Pddddiii_param_6];
	ld.param.u64 	%rd21, [_Z15sdaFluenceModelPKiPKdddidS2_S2_S2_Pddddiii_param_7];
	ld.param.u64 	%rd22, [_Z15sdaFluenceModelPKiPKdddidS2_S2_S2_Pddddiii_param_8];
	ld.param.u64 	%rd23, [_Z15sdaFluenceModelPKiPKdddidS2_S2_S2_Pddddiii_param_9];
	ld.param.f64 	%fd37, [_Z15sdaFluenceModelPKiPKdddidS2_S2_S2_Pddddiii_param_10];
	ld.param.f64 	%fd38, [_Z15sdaFluenceModelPKiPKdddidS2_S2_S2_Pddddiii_param_11];
	ld.param.f64 	%fd39, [_Z15sdaFluenceModelPKiPKdddidS2_S2_S2_Pddddiii_param_12];
	ld.param.u32 	%r25, [_Z15sdaFluenceModelPKiPKdddidS2_S2_S2_Pddddiii_param_13];
	ld.param.u32 	%r26, [_Z15sdaFluenceModelPKiPKdddidS2_S2_S2_Pddddiii_param_14];
	ld.param.u32 	%r27, [_Z15sdaFluenceModelPKiPKdddidS2_S2_S2_Pddddiii_param_15];
	cvta.to.global.u64 	%rd1, %rd22;
	cvta.to.global.u64 	%rd2, %rd21;
	cvta.to.global.u64 	%rd3, %rd20;
	cvta.to.global.u64 	%rd4, %rd23;
	mov.u32 	%r28, %ctaid.x;
	mov.u32 	%r1, %ntid.x;
	mov.u32 	%r29, %tid.x;
	mad.lo.s32 	%r74, %r28, %r1, %r29;
	mul.lo.s32 	%r3, %r26, %r25;
	mul.lo.s32 	%r4, %r3, %r27;
	setp.ge.s32 	%p1, %r74, %r4;
	@%p1 bra 	$L__BB0_20;
	setp.gt.s32 	%p2, %r24, 0;
	div.rn.f64 	%fd1, %fd36, 0d400921FB54442D18;
	cvt.rn.f64.s32 	%fd2, %r24;
	mov.u32 	%r30, %nctaid.x;
	mul.lo.s32 	%r5, %r1, %r30;
	@%p2 bra 	$L__BB0_2;
	bra.uni 	$L__BB0_19;
$L__BB0_2:
	and.b32  	%r6, %r24, 1;
	and.b32  	%r7, %r24, 2147483646;
	neg.s32 	%r8, %r7;
	cvta.to.global.u64 	%rd5, %rd18;
	cvta.to.global.u64 	%rd6, %rd19;
	mul.f64 	%fd3, %fd1, 0d3FD0000000000000;
	add.s64 	%rd7, %rd1, 8;
	add.s64 	%rd8, %rd2, 8;
	add.s64 	%rd9, %rd3, 8;
$L__BB0_3:
	setp.eq.s32 	%p4, %r24, 1;
	div.s32 	%r31, %r74, %r3;
	mul.lo.s32 	%r32, %r3, %r31;
	sub.s32 	%r33, %r74, %r32;
	div.s32 	%r34, %r33, %r25;
	mul.lo.s32 	%r35, %r34, %r25;
	sub.s32 	%r36, %r33, %r35;
	mul.wide.s32 	%rd28, %r74, 4;
	add.s64 	%rd29, %rd5, %rd28;
	ld.global.u32 	%r37, [%rd29];
	mul.wide.s32 	%rd30, %r37, 8;
	add.s64 	%rd31, %rd6, %rd30;
	ld.global.f64 	%fd42, [%rd31];
	mov.f64 	%fd43, 0d3FF0000000000000;
	sub.f64 	%fd44, %fd43, %fd42;
	mul.f64 	%fd45, %fd35, %fd44;
	fma.rn.f64 	%fd46, %fd34, %fd42, %fd45;
	add.f64 	%fd47, %fd46, 0d4095DFFFFFFFFFFF;
	mul.f64 	%fd48, %fd47, 0d4008000000000000;
	mul.f64 	%fd49, %fd46, %fd48;
	sqrt.rn.f64 	%fd50, %fd49;
	cvt.rn.f64.s32 	%fd51, %r36;
	mul.f64 	%fd4, %fd37, %fd51;
	cvt.rn.f64.s32 	%fd52, %r34;
	mul.f64 	%fd5, %fd38, %fd52;
	cvt.rn.f64.s32 	%fd53, %r31;
	mul.f64 	%fd6, %fd39, %fd53;
	mul.f64 	%fd54, %fd3, %fd50;
	mul.f64 	%fd7, %fd50, %fd54;
	neg.f64 	%fd8, %fd50;
	mov.f64 	%fd155, 0d0000000000000000;
	mov.b64 	%rd41, 0;
	@%p4 bra 	$L__BB0_13;
	mov.f64 	%fd155, 0d0000000000000000;
	mov.u64 	%rd38, %rd9;
	mov.u64 	%rd39, %rd8;
	mov.u64 	%rd40, %rd7;
	mov.u32 	%r75, %r8;
$L__BB0_5:
	ld.global.f64 	%fd56, [%rd38+-8];
	sub.f64 	%fd57, %fd4, %fd56;
	ld.global.f64 	%fd58, [%rd39+-8];
	sub.f64 	%fd59, %fd5, %fd58;
	mul.f64 	%fd60, %fd59, %fd59;
	fma.rn.f64 	%fd61, %fd57, %fd57, %fd60;
	ld.global.f64 	%fd62, [%rd40+-8];
	sub.f64 	%fd63, %fd6, %fd62;
	fma.rn.f64 	%fd64, %fd63, %fd63, %fd61;
	sqrt.rn.f64 	%fd10, %fd64;
	mul.f64 	%fd11, %fd10, %fd8;
	fma.rn.f64 	%fd65, %fd11, 0d3FF71547652B82FE, 0d4338000000000000;
	{
	.reg .b32 %temp; 
	mov.b64 	{%r11, %temp}, %fd65;
	}
	mov.f64 	%fd66, 0dC338000000000000;
	add.rn.f64 	%fd67, %fd65, %fd66;
	fma.rn.f64 	%fd68, %fd67, 0dBFE62E42FEFA39EF, %fd11;
	fma.rn.f64 	%fd69, %fd67, 0dBC7ABC9E3B39803F, %fd68;
	fma.rn.f64 	%fd70, %fd69, 0d3E5ADE1569CE2BDF, 0d3E928AF3FCA213EA;
	fma.rn.f64 	%fd71, %fd70, %fd69, 0d3EC71DEE62401315;
	fma.rn.f64 	%fd72, %fd71, %fd69, 0d3EFA01997C89EB71;
	fma.rn.f64 	%fd73, %fd72, %fd69, 0d3F2A01A014761F65;
	fma.rn.f64 	%fd74, %fd73, %fd69, 0d3F56C16C1852B7AF;
	fma.rn.f64 	%fd75, %fd74, %fd69, 0d3F81111111122322;
	fma.rn.f64 	%fd76, %fd75, %fd69, 0d3FA55555555502A1;
	fma.rn.f64 	%fd77, %fd76, %fd69, 0d3FC5555555555511;
	fma.rn.f64 	%fd78, %fd77, %fd69, 0d3FE000000000000B;
	fma.rn.f64 	%fd79, %fd78, %fd69, 0d3FF0000000000000;
	fma.rn.f64 	%fd80, %fd79, %fd69, 0d3FF0000000000000;
	{
	.reg .b32 %temp; 
	mov.b64 	{%r12, %temp}, %fd80;
	}
	{
	.reg .b32 %temp; 
	mov.b64 	{%temp, %r13}, %fd80;
	}
	shl.b32 	%r38, %r11, 20;
	add.s32 	%r39, %r38, %r13;
	mov.b64 	%fd150, {%r12, %r39};
	{
	.reg .b32 %temp; 
	mov.b64 	{%temp, %r40}, %fd11;
	}
	mov.b32 	%f4, %r40;
	abs.f32 	%f1, %f4;
	setp.lt.f32 	%p5, %f1, 0f4086232B;
	@%p5 bra 	$L__BB0_8;
	setp.lt.f64 	%p6, %fd11, 0d0000000000000000;
	add.f64 	%fd81, %fd11, 0d7FF0000000000000;
	selp.f64 	%fd150, 0d0000000000000000, %fd81, %p6;
	setp.geu.f32 	%p7, %f1, 0f40874800;
	@%p7 bra 	$L__BB0_8;
	shr.u32 	%r41, %r11, 31;
	add.s32 	%r42, %r11, %r41;
	shr.s32 	%r43, %r42, 1;
	shl.b32 	%r44, %r43, 20;
	add.s32 	%r45, %r13, %r44;
	mov.b64 	%fd82, {%r12, %r45};
	sub.s32 	%r46, %r11, %r43;
	shl.b32 	%r47, %r46, 20;
	add.s32 	%r48, %r47, 1072693248;
	mov.b32 	%r49, 0;
	mov.b64 	%fd83, {%r49, %r48};
	mul.f64 	%fd150, %fd83, %fd82;
$L__BB0_8:
	mul.f64 	%fd84, %fd7, %fd150;
	div.rn.f64 	%fd85, %fd84, %fd10;
	div.rn.f64 	%fd86, %fd85, %fd2;
	add.f64 	%fd16, %fd155, %fd86;
	ld.global.f64 	%fd87, [%rd38];
	sub.f64 	%fd88, %fd4, %fd87;
	ld.global.f64 	%fd89, [%rd39];
	sub.f64 	%fd90, %fd5, %fd89;
	mul.f64 	%fd91, %fd90, %fd90;
	fma.rn.f64 	%fd92, %fd88, %fd88, %fd91;
	ld.global.f64 	%fd93, [%rd40];
	sub.f64 	%fd94, %fd6, %fd93;
	fma.rn.f64 	%fd95, %fd94, %fd94, %fd92;
	sqrt.rn.f64 	%fd17, %fd95;
	mul.f64 	%fd18, %fd17, %fd8;
	fma.rn.f64 	%fd96, %fd18, 0d3FF71547652B82FE, 0d4338000000000000;
	{
	.reg .b32 %temp; 
	mov.b64 	{%r14, %temp}, %fd96;
	}
	mov.f64 	%fd97, 0dC338000000000000;
	add.rn.f64 	%fd98, %fd96, %fd97;
	fma.rn.f64 	%fd99, %fd98, 0dBFE62E42FEFA39EF, %fd18;
	fma.rn.f64 	%fd100, %fd98, 0dBC7ABC9E3B39803F, %fd99;
	fma.rn.f64 	%fd101, %fd100, 0d3E5ADE1569CE2BDF, 0d3E928AF3FCA213EA;
	fma.rn.f64 	%fd102, %fd101, %fd100, 0d3EC71DEE62401315;
	fma.rn.f64 	%fd103, %fd102, %fd100, 0d3EFA01997C89EB71;
	fma.rn.f64 	%fd104, %fd103, %fd100, 0d3F2A01A014761F65;
	fma.rn.f64 	%fd105, %fd104, %fd100, 0d3F56C16C1852B7AF;
	fma.rn.f64 	%fd106, %fd105, %fd100, 0d3F81111111122322;
	fma.rn.f64 	%fd107, %fd106, %fd100, 0d3FA55555555502A1;
	fma.rn.f64 	%fd108, %fd107, %fd100, 0d3FC5555555555511;
	fma.rn.f64 	%fd109, %fd108, %fd100, 0d3FE000000000000B;
	fma.rn.f64 	%fd110, %fd109, %fd100, 0d3FF0000000000000;
	fma.rn.f64 	%fd111, %fd110, %fd100, 0d3FF0000000000000;
	{
	.reg .b32 %temp; 
	mov.b64 	{%r15, %temp}, %fd111;
	}
	{
	.reg .b32 %temp; 
	mov.b64 	{%temp, %r16}, %fd111;
	}
	shl.b32 	%r50, %r14, 20;
	add.s32 	%r51, %r50, %r16;
	mov.b64 	%fd151, {%r15, %r51};
	{
	.reg .b32 %temp; 
	mov.b64 	{%temp, %r52}, %fd18;
	}
	mov.b32 	%f5, %r52;
	abs.f32 	%f2, %f5;
	setp.lt.f32 	%p8, %f2, 0f4086232B;
	@%p8 bra 	$L__BB0_11;
	setp.lt.f64 	%p9, %fd18, 0d0000000000000000;
	add.f64 	%fd112, %fd18, 0d7FF0000000000000;
	selp.f64 	%fd151, 0d0000000000000000, %fd112, %p9;
	setp.geu.f32 	%p10, %f2, 0f40874800;
	@%p10 bra 	$L__BB0_11;
	shr.u32 	%r53, %r14, 31;
	add.s32 	%r54, %r14, %r53;
	shr.s32 	%r55, %r54, 1;
	shl.b32 	%r56, %r55, 20;
	add.s32 	%r57, %r16, %r56;
	mov.b64 	%fd113, {%r15, %r57};
	sub.s32 	%r58, %r14, %r55;
	shl.b32 	%r59, %r58, 20;
	add.s32 	%r60, %r59, 1072693248;
	mov.b32 	%r61, 0;
	mov.b64 	%fd114, {%r61, %r60};
	mul.f64 	%fd151, %fd114, %fd113;
$L__BB0_11:
	mul.f64 	%fd115, %fd7, %fd151;
	div.rn.f64 	%fd116, %fd115, %fd17;
	div.rn.f64 	%fd117, %fd116, %fd2;
	add.f64 	%fd155, %fd16, %fd117;
	add.s32 	%r75, %r75, 2;
	add.s64 	%rd40, %rd40, 16;
	add.s64 	%rd39, %rd39, 16;
	add.s64 	%rd38, %rd38, 16;
	setp.ne.s32 	%p11, %r75, 0;
	@%p11 bra 	$L__BB0_5;
	cvt.u64.u32 	%rd41, %r7;
$L__BB0_13:
	setp.eq.s32 	%p12, %r6, 0;
	@%p12 bra 	$L__BB0_18;
	shl.b64 	%rd32, %rd41, 3;
	add.s64 	%rd33, %rd3, %rd32;
	ld.global.f64 	%fd118, [%rd33];
	sub.f64 	%fd119, %fd4, %fd118;
	add.s64 	%rd34, %rd2, %rd32;
	ld.global.f64 	%fd120, [%rd34];
	sub.f64 	%fd121, %fd5, %fd120;
	mul.f64 	%fd122, %fd121, %fd121;
	fma.rn.f64 	%fd123, %fd119, %fd119, %fd122;
	add.s64 	%rd35, %rd1, %rd32;
	ld.global.f64 	%fd124, [%rd35];
	sub.f64 	%fd125, %fd6, %fd124;
	fma.rn.f64 	%fd126, %fd125, %fd125, %fd123;
	sqrt.rn.f64 	%fd26, %fd126;
	mul.f64 	%fd27, %fd26, %fd8;
	fma.rn.f64 	%fd127, %fd27, 0d3FF71547652B82FE, 0d4338000000000000;
	{
	.reg .b32 %temp; 
	mov.b64 	{%r18, %temp}, %fd127;
	}
	mov.f64 	%fd128, 0dC338000000000000;
	add.rn.f64 	%fd129, %fd127, %fd128;
	fma.rn.f64 	%fd130, %fd129, 0dBFE62E42FEFA39EF, %fd27;
	fma.rn.f64 	%fd131, %fd129, 0dBC7ABC9E3B39803F, %fd130;
	fma.rn.f64 	%fd132, %fd131, 0d3E5ADE1569CE2BDF, 0d3E928AF3FCA213EA;
	fma.rn.f64 	%fd133, %fd132, %fd131, 0d3EC71DEE62401315;
	fma.rn.f64 	%fd134, %fd133, %fd131, 0d3EFA01997C89EB71;
	fma.rn.f64 	%fd135, %fd134, %fd131, 0d3F2A01A014761F65;
	fma.rn.f64 	%fd136, %fd135, %fd131, 0d3F56C16C1852B7AF;
	fma.rn.f64 	%fd137, %fd136, %fd131, 0d3F81111111122322;
	fma.rn.f64 	%fd138, %fd137, %fd131, 0d3FA55555555502A1;
	fma.rn.f64 	%fd139, %fd138, %fd131, 0d3FC5555555555511;
	fma.rn.f64 	%fd140, %fd139, %fd131, 0d3FE000000000000B;
	fma.rn.f64 	%fd141, %fd140, %fd131, 0d3FF0000000000000;
	fma.rn.f64 	%fd142, %fd141, %fd131, 0d3FF0000000000000;
	{
	.reg .b32 %temp; 
	mov.b64 	{%r19, %temp}, %fd142;
	}
	{
	.reg .b32 %temp; 
	mov.b64 	{%temp, %r20}, %fd142;
	}
	shl.b32 	%r62, %r18, 20;
	add.s32 	%r63, %r62, %r20;
	mov.b64 	%fd154, {%r19, %r63};
	{
	.reg .b32 %temp; 
	mov.b64 	{%temp, %r64}, %fd27;
	}
	mov.b32 	%f6, %r64;
	abs.f32 	%f3, %f6;
	setp.lt.f32 	%p13, %f3, 0f4086232B;
	@%p13 bra 	$L__BB0_17;
	setp.lt.f64 	%p14, %fd27, 0d0000000000000000;
	add.f64 	%fd143, %fd27, 0d7FF0000000000000;
	selp.f64 	%fd154, 0d0000000000000000, %fd143, %p14;
	setp.geu.f32 	%p15, %f3, 0f40874800;
	@%p15 bra 	$L__BB0_17;
	shr.u32 	%r65, %r18, 31;
	add.s32 	%r66, %r18, %r65;
	shr.s32 	%r67, %r66, 1;
	shl.b32 	%r68, %r67, 20;
	add.s32 	%r69, %r20, %r68;
	mov.b64 	%fd144, {%r19, %r69};
	sub.s32 	%r70, %r18, %r67;
	shl.b32 	%r71, %r70, 20;
	add.s32 	%r72, %r71, 1072693248;
	mov.b32 	%r73, 0;
	mov.b64 	%fd145, {%r73, %r72};
	mul.f64 	%fd154, %fd145, %fd144;
$L__BB0_17:
	mul.f64 	%fd146, %fd7, %fd154;
	div.rn.f64 	%fd147, %fd146, %fd26;
	div.rn.f64 	%fd148, %fd147, %fd2;
	add.f64 	%fd155, %fd155, %fd148;
$L__BB0_18:
	mul.wide.s32 	%rd36, %r74, 8;
	add.s64 	%rd37, %rd4, %rd36;
	st.global.f64 	[%rd37], %fd155;
	add.s32 	%r74, %r74, %r5;
	setp.lt.s32 	%p16, %r74, %r4;
	@%p16 bra 	$L__BB0_3;
	bra.uni 	$L__BB0_20;
$L__BB0_19:
	mul.wide.s32 	%rd24, %r74, 8;
	add.s64 	%rd25, %rd4, %rd24;
	mov.b64 	%rd26, 0;
	st.global.u64 	[%rd25], %rd26;
	add.s32 	%r74, %r74, %r5;
	setp.lt.s32 	%p3, %r74, %r4;
	@%p3 bra 	$L__BB0_19;
$L__BB0_20:
	ret;

}


// ===== COMPILED SASS (sm_100) =====

	.target	sm_100

	.elftype	@"ET_EXEC"


//--------------------- .note.nv.tkinfo           --------------------------
	.section	.note.nv.tkinfo,"",@"SHT_NOTE"
	.sectionflags	@"SHF_NOTE_NV_TKINFO"
	.tkinfo
        /*0018*/ 	.word	0x00000002
        /*0030*/ 	.string	""
        /*0030*/ 	.string	"ptxas"
        /*0030*/ 	.string	"Cuda compilation tools, release 13.0, V13.0.88"
        /*0030*/ 	.string	"Build cuda_13.0.r13.0/compiler.36424714_0"
        /*0030*/ 	.string	"-arch sm_100 -m 64 "



//--------------------- .note.nv.cuinfo           --------------------------
	.section	.note.nv.cuinfo,"",@"SHT_NOTE"
	.sectionflags	@"SHF_NOTE_NV_CUINFO"
        /*0018*/ 	.short	0x0002
        /*001a*/ 	.short	0x0064
        /*001c*/ 	.short	0x0082
	.zero		2


//--------------------- .nv.info                  --------------------------
	.section	.nv.info,"",@"SHT_CUDA_INFO"
	.align	4


	//----- nvinfo : EIATTR_REGCOUNT
	.align		4
        /*0000*/ 	.byte	0x04, 0x2f
        /*0002*/ 	.short	(.L_1 - .L_0)
	.align		4
.L_0:
        /*0004*/ 	.word	index@(_Z15sdaFluenceModelPKiPKdddidS2_S2_S2_Pddddiii)
        /*0008*/ 	.word	0x0000002d


	//----- nvinfo : EIATTR_FRAME_SIZE
	.align		4
.L_1:
        /*000c*/ 	.byte	0x04, 0x11
        /*000e*/ 	.short	(.L_3 - .L_2)
	.align		4
.L_2:
        /*0010*/ 	.word	index@($__internal_1_$__cuda_sm20_dsqrt_rn_f64_mediumpath_v1)
        /*0014*/ 	.word	0x00000000


	//----- nvinfo : EIATTR_FRAME_SIZE
	.align		4
.L_3:
        /*0018*/ 	.byte	0x04, 0x11
        /*001a*/ 	.short	(.L_5 - .L_4)
	.align		4
.L_4:
        /*001c*/ 	.word	index@($__internal_0_$__cuda_sm20_div_rn_f64_full)
        /*0020*/ 	.word	0x00000000


	//----- nvinfo : EIATTR_FRAME_SIZE
	.align		4
.L_5:
        /*0024*/ 	.byte	0x04, 0x11
        /*0026*/ 	.short	(.L_7 - .L_6)
	.align		4
.L_6:
        /*0028*/ 	.word	index@(_Z15sdaFluenceModelPKiPKdddidS2_S2_S2_Pddddiii)
        /*002c*/ 	.word	0x00000000


	//----- nvinfo : EIATTR_MIN_STACK_SIZE
	.align		4
.L_7:
        /*0030*/ 	.byte	0x04, 0x12
        /*0032*/ 	.short	(.L_9 - .L_8)
	.align		4
.L_8:
        /*0034*/ 	.word	index@(_Z15sdaFluenceModelPKiPKdddidS2_S2_S2_Pddddiii)
        /*0038*/ 	.word	0x00000000
.L_9:


//--------------------- .nv.compat                --------------------------
	.section	.nv.compat,"",@"SHT_CUDA_COMPAT_INFO"
	.align	4
        /*0000*/ 	.byte	0x02, 0x09, 0x00, 0x00, 0x02, 0x02, 0x01, 0x00, 0x02, 0x05, 0x05, 0x00, 0x03, 0x07, 0x01, 0x01
        /*0010*/ 	.byte	0x02, 0x03, 0x00, 0x00, 0x02, 0x06, 0x01, 0x00, 0x04, 0x0b, 0x08, 0x00, 0x01, 0x00, 0x00, 0x00
        /*0020*/ 	.byte	0x00, 0x00, 0x00, 0x00


//--------------------- .nv.info._Z15sdaFluenceModelPKiPKdddidS2_S2_S2_Pddddiii --------------------------
	.section	.nv.info._Z15sdaFluenceModelPKiPKdddidS2_S2_S2_Pddddiii,"",@"SHT_CUDA_INFO"
	.sectionflags	@""
	.align	4


	//----- nvinfo : EIATTR_CUDA_API_VERSION
	.align		4
        /*0000*/ 	.byte	0x04, 0x37
        /*0002*/ 	.short	(.L_11 - .L_10)
.L_10:
        /*0004*/ 	.word	0x00000082


	//----- nvinfo : EIATTR_KPARAM_INFO
	.align		4
.L_11:
        /*0008*/ 	.byte	0x04, 0x17
        /*000a*/ 	.short	(.L_13 - .L_12)
.L_12:
        /*000c*/ 	.word	0x00000000
        /*0010*/ 	.short	0x000f
        /*0012*/ 	.short	0x0070
        /*0014*/ 	.byte	0x00, 0xf0, 0x11, 0x00


	//----- nvinfo : EIATTR_KPARAM_INFO
	.align		4
.L_13:
        /*0018*/ 	.byte	0x04, 0x17
        /*001a*/ 	.short	(.L_15 - .L_14)
.L_14:
        /*001c*/ 	.word	0x00000000
        /*0020*/ 	.short	0x000e
        /*0022*/ 	.short	0x006c
        /*0024*/ 	.byte	0x00, 0xf0, 0x11, 0x00


	//----- nvinfo : EIATTR_KPARAM_INFO
	.align		4
.L_15:
        /*0028*/ 	.byte	0x04, 0x17
        /*002a*/ 	.short	(.L_17 - .L_16)
.L_16:
        /*002c*/ 	.word	0x00000000
        /*0030*/ 	.short	0x000d
        /*0032*/ 	.short	0x0068
        /*0034*/ 	.byte	0x00, 0xf0, 0x11, 0x00


	//----- nvinfo : EIATTR_KPARAM_INFO
	.align		4
.L_17:
        /*0038*/ 	.byte	0x04, 0x17
        /*003a*/ 	.short	(.L_19 - .L_18)
.L_18:
        /*003c*/ 	.word	0x00000000
        /*0040*/ 	.short	0x000c
        /*0042*/ 	.short	0x0060
        /*0044*/ 	.byte	0x00, 0xf0, 0x21, 0x00


	//----- nvinfo : EIATTR_KPARAM_INFO
	.align		4
.L_19:
        /*0048*/ 	.byte	0x04, 0x17
        /*004a*/ 	.short	(.L_21 - .L_20)
.L_20:
        /*004c*/ 	.word	0x00000000
        /*0050*/ 	.short	0x000b
        /*0052*/ 	.short	0x0058
        /*0054*/ 	.byte	0x00, 0xf0, 0x21, 0x00


	//----- nvinfo : EIATTR_KPARAM_INFO
	.align		4
.L_21:
        /*0058*/ 	.byte	0x04, 0x17
        /*005a*/ 	.short	(.L_23 - .L_22)
.L_22:
        /*005c*/ 	.word	0x00000000
        /*0060*/ 	.short	0x000a
        /*0062*/ 	.short	0x0050
        /*0064*/ 	.byte	0x00, 0xf0, 0x21, 0x00


	//----- nvinfo : EIATTR_KPARAM_INFO
	.align		4
.L_23:
        /*0068*/ 	.byte	0x04, 0x17
        /*006a*/ 	.short	(.L_25 - .L_24)
.L_24:
        /*006c*/ 	.word	0x00000000
        /*0070*/ 	.short	0x0009
        /*0072*/ 	.short	0x0048
        /*0074*/ 	.byte	0x00, 0xf5, 0x21, 0x00


	//----- nvinfo : EIATTR_KPARAM_INFO
	.align		4
.L_25:
        /*0078*/ 	.byte	0x04, 0x17
        /*007a*/ 	.short	(.L_27 - .L_26)
.L_26:
        /*007c*/ 	.word	0x00000000
        /*0080*/ 	.short	0x0008
        /*0082*/ 	.short	0x0040
        /*0084*/ 	.byte	0x00, 0xf5, 0x21, 0x00


	//----- nvinfo : EIATTR_KPARAM_INFO
	.align		4
.L_27:
        /*0088*/ 	.byte	0x04, 0x17
        /*008a*/ 	.short	(.L_29 - .L_28)
.L_28:
        /*008c*/ 	.word	0x00000000
        /*0090*/ 	.short	0x0007
        /*0092*/ 	.short	0x0038
        /*0094*/ 	.byte	0x00, 0xf5, 0x21, 0x00


	//----- nvinfo : EIATTR_KPARAM_INFO
	.align		4
.L_29:
        /*0098*/ 	.byte	0x04, 0x17
        /*009a*/ 	.short	(.L_31 - .L_30)
.L_30:
        /*009c*/ 	.word	0x00000000
        /*00a0*/ 	.short	0x0006
        /*00a2*/ 	.short	0x0030
        /*00a4*/ 	.byte	0x00, 0xf5, 0x21, 0x00


	//----- nvinfo : EIATTR_KPARAM_INFO
	.align		4
.L_31:
        /*00a8*/ 	.byte	0x04, 0x17
        /*00aa*/ 	.short	(.L_33 - .L_32)
.L_32:
        /*00ac*/ 	.word	0x00000000
        /*00b0*/ 	.short	0x0005
        /*00b2*/ 	.short	0x0028
        /*00b4*/ 	.byte	0x00, 0xf0, 0x21, 0x00


	//----- nvinfo : EIATTR_KPARAM_INFO
	.align		4
.L_33:
        /*00b8*/ 	.byte	0x04, 0x17
        /*00ba*/ 	.short	(.L_35 - .L_34)
.L_34:
        /*00bc*/ 	.word	0x00000000
        /*00c0*/ 	.short	0x0004
        /*00c2*/ 	.short	0x0020
        /*00c4*/ 	.byte	0x00, 0xf0, 0x11, 0x00


	//----- nvinfo : EIATTR_KPARAM_INFO
	.align		4
.L_35:
        /*00c8*/ 	.byte	0x04, 0x17
        /*00ca*/ 	.short	(.L_37 - .L_36)
.L_36:
        /*00cc*/ 	.word	0x00000000
        /*00d0*/ 	.short	0x0003
        /*00d2*/ 	.short	0x0018
        /*00d4*/ 	.byte	0x00, 0xf0, 0x21, 0x00


	//----- nvinfo : EIATTR_KPARAM_INFO
	.align		4
.L_37:
        /*00d8*/ 	.byte	0x04, 0x17
        /*00da*/ 	.short	(.L_39 - .L_38)
.L_38:
        /*00dc*/ 	.word	0x00000000
        /*00e0*/ 	.short	0x0002
        /*00e2*/ 	.short	0x0010
        /*00e4*/ 	.byte	0x00, 0xf0, 0x21, 0x00


	//----- nvinfo : EIATTR_KPARAM_INFO
	.align		4
.L_39:
        /*00e8*/ 	.byte	0x04, 0x17
        /*00ea*/ 	.short	(.L_41 - .L_40)
.L_40:
        /*00ec*/ 	.word	0x00000000
        /*00f0*/ 	.short	0x0001
        /*00f2*/ 	.short	0x0008
        /*00f4*/ 	.byte	0x00, 0xf5, 0x21, 0x00


	//----- nvinfo : EIATTR_KPARAM_INFO
	.align		4
.L_41:
        /*00f8*/ 	.byte	0x04, 0x17
        /*00fa*/ 	.short	(.L_43 - .L_42)
.L_42:
        /*00fc*/ 	.word	0x00000000
        /*0100*/ 	.short	0x0000
        /*0102*/ 	.short	0x0000
        /*0104*/ 	.byte	0x00, 0xf5, 0x21, 0x00


	//----- nvinfo : EIATTR_SPARSE_MMA_MASK
	.align		4
.L_43:
        /*0108*/ 	.byte	0x03, 0x50
        /*010a*/ 	.short	0x0000


	//----- nvinfo : EIATTR_MAXREG_COUNT
	.align		4
        /*010c*/ 	.byte	0x03, 0x1b
        /*010e*/ 	.short	0x00ff


	//----- nvinfo : EIATTR_MERCURY_ISA_VERSION
	.align		4
        /*0110*/ 	.byte	0x03, 0x5f
        /*0112*/ 	.short	0x0101


	//----- nvinfo : EIATTR_VRC_CTA_INIT_COUNT
	.align		4
        /*0114*/ 	.byte	0x02, 0x4a
	.zero		1
	.zero		1


	//----- nvinfo : EIATTR_EXIT_INSTR_OFFSETS
	.align		4
        /*0118*/ 	.byte	0x04, 0x1c
        /*011a*/ 	.short	(.L_45 - .L_44)


	//   ....[0]....
.L_44:
        /*011c*/ 	.word	0x000000a0


	//   ....[1]....
        /*0120*/ 	.word	0x00000330


	//   ....[2]....
        /*0124*/ 	.word	0x00002930


	//----- nvinfo : EIATTR_CRS_STACK_SIZE
	.align		4
.L_45:
        /*0128*/ 	.byte	0x04, 0x1e
        /*012a*/ 	.short	(.L_47 - .L_46)
.L_46:
        /*012c*/ 	.word	0x00000000


	//----- nvinfo : EIATTR_CBANK_PARAM_SIZE
	.align		4
.L_47:
        /*0130*/ 	.byte	0x03, 0x19
        /*0132*/ 	.short	0x0074


	//----- nvinfo : EIATTR_PARAM_CBANK
	.align		4
        /*0134*/ 	.byte	0x04, 0x0a
        /*0136*/ 	.short	(.L_49 - .L_48)
	.align		4
.L_48:
        /*0138*/ 	.word	index@(.nv.constant0._Z15sdaFluenceModelPKiPKdddidS2_S2_S2_Pddddiii)
        /*013c*/ 	.short	0x0380
        /*013e*/ 	.short	0x0074


	//----- nvinfo : EIATTR_SW_WAR
	.align		4
.L_49:
        /*0140*/ 	.byte	0x04, 0x36
        /*0142*/ 	.short	(.L_51 - .L_50)
.L_50:
        /*0144*/ 	.word	0x00000008
.L_51:


//--------------------- .nv.callgraph             --------------------------
	.section	.nv.callgraph,"",@"SHT_CUDA_CALLGRAPH"
	.align	4
	.sectionentsize	8
	.align		4
        /*0000*/ 	.word	0x00000000
	.align		4
        /*0004*/ 	.word	0xffffffff
	.align		4
        /*0008*/ 	.word	0x00000000
	.align		4
        /*000c*/ 	.word	0xfffffffe
	.align		4
        /*0010*/ 	.word	0x00000000
	.align		4
        /*0014*/ 	.word	0xfffffffd
	.align		4
        /*0018*/ 	.word	0x00000000
	.align		4
        /*001c*/ 	.word	0xfffffffc


//--------------------- .text._Z15sdaFluenceModelPKiPKdddidS2_S2_S2_Pddddiii --------------------------
	.section	.text._Z15sdaFluenceModelPKiPKdddidS2_S2_S2_Pddddiii,"ax",@progbits
	.align	128
        .global         _Z15sdaFluenceModelPKiPKdddidS2_S2_S2_Pddddiii
        .type           _Z15sdaFluenceModelPKiPKdddidS2_S2_S2_Pddddiii,@function
        .size           _Z15sdaFluenceModelPKiPKdddidS2_S2_S2_Pddddiii,(.L_x_45 - _Z15sdaFluenceModelPKiPKdddidS2_S2_S2_Pddddiii)
        .other          _Z15sdaFluenceModelPKiPKdddidS2_S2_S2_Pddddiii,@"STO_CUDA_ENTRY STV_DEFAULT"
_Z15sdaFluenceModelPKiPKdddidS2_S2_S2_Pddddiii:
.text._Z15sdaFluenceModelPKiPKdddidS2_S2_S2_Pddddiii:
[----:B------:R-:W-:Y:S01]  /*0000*/  LDC R1, c[0x0][0x37c] ;  /* 0x0000df00ff017b82 */ /* 0x000fe20000000800 */
[----:B------:R-:W0:Y:S01]  /*0010*/  S2R R0, SR_TID.X ;  /* 0x0000000000007919 */ /* 0x000e220000002100 */
[----:B------:R-:W1:Y:S01]  /*0020*/  LDCU.64 UR6, c[0x0][0x3e8] ;  /* 0x00007d00ff0677ac */ /* 0x000e620008000a00 */
[----:B------:R-:W0:Y:S01]  /*0030*/  S2R R3, SR_CTAID.X ;  /* 0x0000000000037919 */ /* 0x000e220000002500 */
[----:B------:R-:W2:Y:S01]  /*0040*/  LDCU UR4, c[0x0][0x3f0] ;  /* 0x00007e00ff0477ac */ /* 0x000ea20008000800 */
[----:B------:R-:W0:Y:S01]  /*0050*/  LDCU UR8, c[0x0][0x360] ;  /* 0x00006c00ff0877ac */ /* 0x000e220008000800 */
[----:B-1----:R-:W-:-:S04]  /*0060*/  UIMAD UR6, UR7, UR6, URZ ;  /* 0x00000006070672a4 */ /* 0x002fc8000f8e02ff */
[----:B--2---:R-:W-:Y:S01]  /*0070*/  UIMAD UR7, UR6, UR4, URZ ;  /* 0x00000004060772a4 */ /* 0x004fe2000f8e02ff */
[----:B0-----:R-:W-:-:S05]  /*0080*/  IMAD R0, R3, UR8, R0 ;  /* 0x0000000803007c24 */ /* 0x001fca000f8e0200 */
[----:B------:R-:W-:-:S13]  /*0090*/  ISETP.GE.AND P0, PT, R0, UR7, PT ;  /* 0x0000000700007c0c */ /* 0x000fda000bf06270 */
[----:B------:R-:W-:Y:S05]  /*00a0*/  @P0 EXIT ;  /* 0x000000000000094d */ /* 0x000fea0003800000 */
[----:B------:R-:W0:Y:S01]  /*00b0*/  MUFU.RCP64H R3, 3.1415920257568359375 ;  /* 0x400921fb00037908 */ /* 0x000e220000001800 */
[----:B------:R-:W-:Y:S01]  /*00c0*/  IMAD.MOV.U32 R6, RZ, RZ, 0x54442d18 ;  /* 0x54442d18ff067424 */ /* 0x000fe200078e00ff */
[----:B------:R-:W1:Y:S01]  /*00d0*/  LDCU.64 UR4, c[0x0][0x3a8] ;  /* 0x00007500ff0477ac */ /* 0x000e620008000a00 */
[----:B------:R-:W-:Y:S01]  /*00e0*/  IMAD.MOV.U32 R7, RZ, RZ, 0x400921fb ;  /* 0x400921fbff077424 */ /* 0x000fe200078e00ff */
[----:B------:R-:W2:Y:S01]  /*00f0*/  LDC R8, c[0x0][0x3ac] ;  /* 0x0000eb00ff087b82 */ /* 0x000ea20000000800 */
[----:B------:R-:W-:-:S06]  /*0100*/  IMAD.MOV.U32 R2, RZ, RZ, 0x1 ;  /* 0x00000001ff027424 */ /* 0x000fcc00078e00ff */
[----:B0-----:R-:W-:-:S08]  /*0110*/  DFMA R4, R2, -R6, 1 ;  /* 0x3ff000000204742b */ /* 0x001fd00000000806 */
[----:B------:R-:W-:Y:S01]  /*0120*/  DFMA R4, R4, R4, R4 ;  /* 0x000000040404722b */ /* 0x000fe20000000004 */
[----:B--2---:R-:W-:-:S07]  /*0130*/  FSETP.GEU.AND P1, PT, |R8|, 6.5827683646048100446e-37, PT ;  /* 0x036000000800780b */ /* 0x004fce0003f2e200 */
[----:B------:R-:W-:-:S08]  /*0140*/  DFMA R4, R2, R4, R2 ;  /* 0x000000040204722b */ /* 0x000fd00000000002 */
[----:B------:R-:W-:-:S08]  /*0150*/  DFMA R2, R4, -R6, 1 ;  /* 0x3ff000000402742b */ /* 0x000fd00000000806 */
[----:B------:R-:W-:-:S08]  /*0160*/  DFMA R2, R4, R2, R4 ;  /* 0x000000020402722b */ /* 0x000fd00000000004 */
[----:B-1----:R-:W-:-:S08]  /*0170*/  DMUL R22, R2, UR4 ;  /* 0x0000000402167c28 */ /* 0x002fd00008000000 */
[----:B------:R-:W-:Y:S01]  /*0180*/  DFMA R4, R22, -R6, UR4 ;  /* 0x0000000416047e2b */ /* 0x000fe20008000806 */
[----:B------:R-:W0:Y:S07]  /*0190*/  LDCU UR4, c[0x0][0x3a0] ;  /* 0x00007400ff0477ac */ /* 0x000e2e0008000800 */
[----:B------:R-:W-:-:S10]  /*01a0*/  DFMA R22, R2, R4, R22 ;  /* 0x000000040216722b */ /* 0x000fd40000000016 */
[----:B------:R-:W-:Y:S01]  /*01b0*/  FFMA R2, RZ, 2.1426990032196044922, R23 ;  /* 0x400921fbff027823 */ /* 0x000fe20000000017 */
[----:B0-----:R-:W-:-:S04]  /*01c0*/  UISETP.GT.AND UP0, UPT, UR4, URZ, UPT ;  /* 0x000000ff0400728c */ /* 0x001fc8000bf04270 */
[----:B------:R-:W-:Y:S01]  /*01d0*/  FSETP.GT.AND P0, PT, |R2|, 1.469367938527859385e-39, PT ;  /* 0x001000000200780b */ /* 0x000fe20003f04200 */
[----:B------:R-:W-:-:S12]  /*01e0*/  IMAD.MOV.U32 R2, RZ, RZ, R0 ;  /* 0x000000ffff027224 */ /* 0x000fd800078e0000 */
[----:B------:R-:W-:Y:S05]  /*01f0*/  @P0 BRA P1, `(.L_x_0) ;  /* 0x0000000000240947 */ /* 0x000fea0000800000 */
[----:B------:R-:W0:Y:S01]  /*0200*/  LDCU.64 UR4, c[0x0][0x3a8] ;  /* 0x00007500ff0477ac */ /* 0x000e220008000a00 */
[----:B------:R-:W-:Y:S01]  /*0210*/  MOV R24, 0x54442d18 ;  /* 0x54442d1800187802 */ /* 0x000fe20000000f00 */
[----:B------:R-:W-:Y:S01]  /*0220*/  IMAD.MOV.U32 R27, RZ, RZ, 0x400921fb ;  /* 0x400921fbff1b7424 */ /* 0x000fe200078e00ff */
[----:B------:R-:W-:Y:S01]  /*0230*/  MOV R0, 0x270 ;  /* 0x0000027000007802 */ /* 0x000fe20000000f00 */
[----:B0-----:R-:W-:Y:S02]  /*0240*/  IMAD.U32 R4, RZ, RZ, UR4 ;  /* 0x00000004ff047e24 */ /* 0x001fe4000f8e00ff */
[----:B------:R-:W-:-:S07]  /*0250*/  IMAD.U32 R5, RZ, RZ, UR5 ;  /* 0x00000005ff057e24 */ /* 0x000fce000f8e00ff */
[----:B------:R-:W-:Y:S05]  /*0260*/  CALL.REL.NOINC `($__internal_0_$__cuda_sm20_div_rn_f64_full) ;  /* 0x0000002400b47944 */ /* 0x000fea0003c00000 */
[----:B------:R-:W-:Y:S01]  /*0270*/  IMAD.MOV.U32 R22, RZ, RZ, R24 ;  /* 0x000000ffff167224 */ /* 0x000fe200078e0018 */
[----:B------:R-:W-:-:S07]  /*0280*/  MOV R23, R25 ;  /* 0x0000001900177202 */ /* 0x000fce0000000f00 */
.L_x_0:
[----:B------:R-:W0:Y:S01]  /*0290*/  LDCU UR4, c[0x0][0x370] ;  /* 0x00006e00ff0477ac */ /* 0x000e220008000800 */
[----:B------:R-:W1:Y:S01]  /*02a0*/  LDCU.64 UR24, c[0x0][0x358] ;  /* 0x00006b00ff1877ac */ /* 0x000e620008000a00 */
[----:B0-----:R-:W-:Y:S01]  /*02b0*/  UIMAD UR8, UR8, UR4, URZ ;  /* 0x00000004080872a4 */ /* 0x001fe2000f8e02ff */
[----:B-1----:R-:W-:Y:S11]  /*02c0*/  BRA.U UP0, `(.L_x_1) ;  /* 0x00000001001c7547 */ /* 0x002ff6000b800000 */
[----:B------:R-:W0:Y:S02]  /*02d0*/  LDC.64 R6, c[0x0][0x3c8] ;  /* 0x0000f200ff067b82 */ /* 0x000e240000000a00 */
.L_x_2:
[----:B0-----:R-:W-:-:S04]  /*02e0*/  IMAD.WIDE R4, R2, 0x8, R6 ;  /* 0x0000000802047825 */ /* 0x001fc800078e0206 */
[----:B------:R-:W-:Y:S01]  /*02f0*/  VIADD R2, R2, UR8 ;  /* 0x0000000802027c36 */ /* 0x000fe20008000000 */
[----:B------:R1:W-:Y:S04]  /*0300*/  STG.E.64 desc[UR24][R4.64], RZ ;  /* 0x000000ff04007986 */ /* 0x0003e8000c101b18 */
[----:B------:R-:W-:-:S13]  /*0310*/  ISETP.GE.AND P0, PT, R2, UR7, PT ;  /* 0x0000000702007c0c */ /* 0x000fda000bf06270 */
[----:B-1----:R-:W-:Y:S05]  /*0320*/  @!P0 BRA `(.L_x_2) ;  /* 0xfffffffc00ec8947 */ /* 0x002fea000383ffff */
[----:B------:R-:W-:Y:S05]  /*0330*/  EXIT ;  /* 0x000000000000794d */ /* 0x000fea0003800000 */
.L_x_1:
[----:B------:R-:W0:Y:S01]  /*0340*/  LDCU UR4, c[0x0][0x3a0] ;  /* 0x00007400ff0477ac */ /* 0x000e220008000800 */
[----:B------:R-:W-:Y:S01]  /*0350*/  DMUL R22, R22, 0.25 ;  /* 0x3fd0000016167828 */ /* 0x000fe20000000000 */
[----:B------:R-:W-:Y:S01]  /*0360*/  BSSY.RECONVERGENT B0, `(.L_x_3) ;  /* 0x000025c000007945 */ /* 0x000fe20003800200 */
[----:B------:R-:W1:Y:S01]  /*0370*/  LDCU.128 UR16, c[0x0][0x3b0] ;  /* 0x00007600ff1077ac */ /* 0x000e620008000c00 */
[----:B------:R-:W2:Y:S01]  /*0380*/  LDCU.64 UR14, c[0x0][0x3c0] ;  /* 0x00007800ff0e77ac */ /* 0x000ea20008000a00 */
[----:B------:R-:W3:Y:S01]  /*0390*/  LDCU.64 UR26, c[0x0][0x3e0] ;  /* 0x00007c00ff1a77ac */ /* 0x000ee20008000a00 */
[----:B------:R-:W4:Y:S01]  /*03a0*/  LDCU.128 UR20, c[0x0][0x3d0] ;  /* 0x00007a00ff1477ac */ /* 0x000f220008000c00 */
[----:B0-----:R-:W0:Y:S01]  /*03b0*/  I2F.F64 R4, UR4 ;  /* 0x0000000400047d12 */ /* 0x001e220008201c00 */
[----:B------:R-:W-:Y:S02]  /*03c0*/  ULOP3.LUT UR4, UR4, 0x7ffffffe, URZ, 0xc0, !UPT ;  /* 0x7ffffffe04047892 */ /* 0x000fe4000f8ec0ff */
[----:B-1----:R-:W-:-:S02]  /*03d0*/  UIADD3 UR9, UP1, UPT, UR18, 0x8, URZ ;  /* 0x0000000812097890 */ /* 0x002fc4000ff3e0ff */
[----:B------:R-:W-:Y:S02]  /*03e0*/  UIADD3 UR10, UP2, UPT, UR16, 0x8, URZ ;  /* 0x00000008100a7890 */ /* 0x000fe4000ff5e0ff */
[----:B------:R-:W-:Y:S02]  /*03f0*/  UIADD3.X UR12, UPT, UPT, URZ, UR19, URZ, UP1, !UPT ;  /* 0x00000013ff0c7290 */ /* 0x000fe40008ffe4ff */
[----:B--2---:R-:W-:Y:S02]  /*0400*/  UIADD3 UR11, UP0, UPT, UR14, 0x8, URZ ;  /* 0x000000080e0b7890 */ /* 0x004fe4000ff1e0ff */
[----:B------:R-:W-:Y:S02]  /*0410*/  UIADD3.X UR13, UPT, UPT, URZ, UR17, URZ, UP2, !UPT ;  /* 0x00000011ff0d7290 */ /* 0x000fe400097fe4ff */
[----:B------:R-:W-:Y:S01]  /*0420*/  UIADD3.X UR14, UPT, UPT, URZ, UR15, URZ, UP0, !UPT ;  /* 0x0000000fff0e7290 */ /* 0x000fe200087fe4ff */
[----:B0-----:R-:W-:Y:S01]  /*0430*/  R2UR UR18, R4 ;  /* 0x00000000041272ca */ /* 0x001fe200000e0000 */
[----:B------:R-:W-:Y:S01]  /*0440*/  UIADD3 UR15, UPT, UPT, -UR4, URZ, URZ ;  /* 0x000000ff040f7290 */ /* 0x000fe2000fffe1ff */
[----:B---34-:R-:W-:-:S15]  /*0450*/  R2UR UR19, R5 ;  /* 0x00000000051372ca */ /* 0x018fde00000e0000 */
.L_x_33:
[----:B------:R-:W0:Y:S08]  /*0460*/  LDC.64 R6, c[0x0][0x380] ;  /* 0x0000e000ff067b82 */ /* 0x000e300000000a00 */
[----:B-1----:R-:W1:Y:S01]  /*0470*/  LDC.64 R4, c[0x0][0x388] ;  /* 0x0000e200ff047b82 */ /* 0x002e620000000a00 */
[----:B------:R-:W-:Y:S01]  /*0480*/  IABS R12, UR6 ;  /* 0x00000006000c7c13 */ /* 0x000fe20008000000 */
[----:B--2---:R-:W2:Y:S06]  /*0490*/  LDCU.128 UR28, c[0x0][0x390] ;  /* 0x00007200ff1c77ac */ /* 0x004eac0008000c00 */
[----:B------:R-:W3:Y:S01]  /*04a0*/  LDC R18, c[0x0][0x3e8] ;  /* 0x0000fa00ff127b82 */ /* 0x000ee20000000800 */
[----:B0-----:R-:W-:-:S06]  /*04b0*/  IMAD.WIDE R6, R2, 0x4, R6 ;  /* 0x0000000402067825 */ /* 0x001fcc00078e0206 */
[----:B------:R-:W1:Y:S01]  /*04c0*/  LDG.E R7, desc[UR24][R6.64] ;  /* 0x0000001806077981 */ /* 0x000e62000c1e1900 */
[----:B------:R-:W0:Y:S08]  /*04d0*/  I2F.RP R0, R12 ;  /* 0x0000000c00007306 */ /* 0x000e300000209400 */
[----:B0-----:R-:W0:Y:S02]  /*04e0*/  MUFU.RCP R0, R0 ;  /* 0x0000000000007308 */ /* 0x001e240000001000 */
[----:B0-----:R-:W-:-:S02]  /*04f0*/  VIADD R8, R0, 0xffffffe ;  /* 0x0ffffffe00087836 */ /* 0x001fc40000000000 */
[----:B-1----:R-:W-:-:S06]  /*0500*/  IMAD.WIDE R4, R7, 0x8, R4 ;  /* 0x0000000807047825 */ /* 0x002fcc00078e0204 */
[----:B------:R-:W4:Y:S01]  /*0510*/  LDG.E.64 R4, desc[UR24][R4.64] ;  /* 0x0000001804047981 */ /* 0x000f22000c1e1b00 */
[----:B------:R0:W1:Y:S01]  /*0520*/  F2I.FTZ.U32.TRUNC.NTZ R9, R8 ;  /* 0x0000000800097305 */ /* 0x000062000021f000 */
[----:B---3--:R-:W-:Y:S01]  /*0530*/  IABS R0, R18 ;  /* 0x0000001200007213 */ /* 0x008fe20000000000 */
[----:B------:R-:W-:Y:S01]  /*0540*/  UMOV UR16, 0xffffffff ;  /* 0xffffffff00107882 */ /* 0x000fe20000000000 */
[----:B------:R-:W-:Y:S01]  /*0550*/  IABS R6, R2 ;  /* 0x0000000200067213 */ /* 0x000fe20000000000 */
[----:B------:R-:W-:Y:S01]  /*0560*/  UMOV UR17, 0x4095dfff ;  /* 0x4095dfff00117882 */ /* 0x000fe20000000000 */
[----:B------:R-:W-:Y:S01]  /*0570*/  IABS R7, UR6 ;  /* 0x0000000600077c13 */ /* 0x000fe20008000000 */
[----:B------:R-:W-:Y:S01]  /*0580*/  UIADD3 UR5, UPT, UPT, -UR6, URZ, URZ ;  /* 0x000000ff06057290 */ /* 0x000fe2000fffe1ff */
[----:B------:R-:W-:Y:S01]  /*0590*/  BSSY.RECONVERGENT B1, `(.L_x_4) ;  /* 0x000004b000017945 */ /* 0x000fe20003800200 */
[----:B------:R-:W3:Y:S01]  /*05a0*/  I2F.RP R10, R0 ;  /* 0x00000000000a7306 */ /* 0x000ee20000209400 */
[----:B0-----:R-:W-:-:S02]  /*05b0*/  IMAD.MOV.U32 R8, RZ, RZ, RZ ;  /* 0x000000ffff087224 */ /* 0x001fc400078e00ff */
[----:B-1----:R-:W-:-:S04]  /*05c0*/  IMAD.MOV R3, RZ, RZ, -R9 ;  /* 0x000000ffff037224 */ /* 0x002fc800078e0a09 */
[----:B------:R-:W-:-:S04]  /*05d0*/  IMAD R3, R3, R12, RZ ;  /* 0x0000000c03037224 */ /* 0x000fc800078e02ff */
[----:B------:R-:W-:Y:S01]  /*05e0*/  IMAD.HI.U32 R9, R9, R3, R8 ;  /* 0x0000000309097227 */ /* 0x000fe200078e0008 */
[----:B------:R-:W-:Y:S01]  /*05f0*/  IADD3 R3, PT, PT, RZ, -R7, RZ ;  /* 0x80000007ff037210 */ /* 0x000fe20007ffe0ff */
[----:B---3--:R-:W0:Y:S04]  /*0600*/  MUFU.RCP R10, R10 ;  /* 0x0000000a000a7308 */ /* 0x008e280000001000 */
[----:B------:R-:W-:-:S04]  /*0610*/  IMAD.HI.U32 R15, R9, R6, RZ ;  /* 0x00000006090f7227 */ /* 0x000fc800078e00ff */
[----:B------:R-:W-:-:S05]  /*0620*/  IMAD R3, R15, R3, R6 ;  /* 0x000000030f037224 */ /* 0x000fca00078e0206 */
[----:B------:R-:W-:Y:S01]  /*0630*/  ISETP.GT.U32.AND P1, PT, R12, R3, PT ;  /* 0x000000030c00720c */ /* 0x000fe20003f24070 */
[----:B0-----:R-:W-:Y:S02]  /*0640*/  VIADD R8, R10, 0xffffffe ;  /* 0x0ffffffe0a087836 */ /* 0x001fe40000000000 */
[----:B------:R-:W0:Y:S02]  /*0650*/  LDC R10, c[0x0][0x3a0] ;  /* 0x0000e800ff0a7b82 */ /* 0x000e240000000800 */
[----:B------:R1:W3:Y:S08]  /*0660*/  F2I.FTZ.U32.TRUNC.NTZ R9, R8 ;  /* 0x0000000800097305 */ /* 0x0002f0000021f000 */
[----:B------:R-:W-:-:S02]  /*0670*/  @!P1 IMAD.IADD R3, R3, 0x1, -R12 ;  /* 0x0000000103039824 */ /* 0x000fc400078e0a0c */
[----:B------:R-:W-:Y:S01]  /*0680*/  @!P1 VIADD R15, R15, 0x1 ;  /* 0x000000010f0f9836 */ /* 0x000fe20000000000 */
[----:B------:R-:W-:Y:S01]  /*0690*/  ISETP.NE.AND P1, PT, RZ, UR6, PT ;  /* 0x00000006ff007c0c */ /* 0x000fe2000bf25270 */
[----:B-1----:R-:W-:Y:S01]  /*06a0*/  IMAD.MOV.U32 R8, RZ, RZ, RZ ;  /* 0x000000ffff087224 */ /* 0x002fe200078e00ff */
[----:B------:R-:W-:Y:S02]  /*06b0*/  ISETP.GE.U32.AND P0, PT, R3, R12, PT ;  /* 0x0000000c0300720c */ /* 0x000fe40003f06070 */
[----:B------:R-:W-:Y:S01]  /*06c0*/  LOP3.LUT R3, R2, UR6, RZ, 0x3c, !PT ;  /* 0x0000000602037c12 */ /* 0x000fe2000f8e3cff */
[----:B---3--:R-:W-:-:S03]  /*06d0*/  IMAD.MOV R11, RZ, RZ, -R9 ;  /* 0x000000ffff0b7224 */ /* 0x008fc600078e0a09 */
[----:B------:R-:W-:-:S07]  /*06e0*/  ISETP.GE.AND P2, PT, R3, RZ, PT ;  /* 0x000000ff0300720c */ /* 0x000fce0003f46270 */
[----:B------:R-:W-:-:S06]  /*06f0*/  @P0 VIADD R15, R15, 0x1 ;  /* 0x000000010f0f0836 */ /* 0x000fcc0000000000 */
[----:B------:R-:W-:Y:S02]  /*0700*/  @!P2 IADD3 R15, PT, PT, -R15, RZ, RZ ;  /* 0x000000ff0f0fa210 */ /* 0x000fe40007ffe1ff */
[----:B------:R-:W-:-:S05]  /*0710*/  @!P1 LOP3.LUT R15, RZ, UR6, RZ, 0x33, !PT ;  /* 0x00000006ff0f9c12 */ /* 0x000fca000f8e33ff */
[----:B------:R-:W-:Y:S01]  /*0720*/  IMAD R3, R15, UR5, R2 ;  /* 0x000000050f037c24 */ /* 0x000fe2000f8e0202 */
[----:B----4-:R-:W-:-:S08]  /*0730*/  DADD R6, -R4, 1 ;  /* 0x3ff0000004067429 */ /* 0x010fd00000000100 */
[----:B--2---:R-:W-:-:S08]  /*0740*/  DMUL R6, R6, UR30 ;  /* 0x0000001e06067c28 */ /* 0x004fd00008000000 */
[----:B------:R-:W-:-:S08]  /*0750*/  DFMA R6, R4, UR28, R6 ;  /* 0x0000001c04067c2b */ /* 0x000fd00008000006 */
[----:B------:R-:W-:-:S08]  /*0760*/  DADD R4, R6, UR16 ;  /* 0x0000001006047e29 */ /* 0x000fd00008000000 */
[----:B------:R-:W-:-:S08]  /*0770*/  DMUL R4, R4, 3 ;  /* 0x4008000004047828 */ /* 0x000fd00000000000 */
[----:B------:R-:W-:Y:S01]  /*0780*/  DMUL R24, R6, R4 ;  /* 0x0000000406187228 */ /* 0x000fe20000000000 */
[----:B------:R-:W-:Y:S01]  /*0790*/  IMAD R7, R11, R0, RZ ;  /* 0x000000000b077224 */ /* 0x000fe200078e02ff */
[----:B------:R-:W-:-:S03]  /*07a0*/  IABS R11, R3 ;  /* 0x00000003000b7213 */ /* 0x000fc60000000000 */
[----:B------:R-:W-:Y:S01]  /*07b0*/  IMAD.HI.U32 R8, R9, R7, R8 ;  /* 0x0000000709087227 */ /* 0x000fe200078e0008 */
[----:B------:R-:W1:Y:S04]  /*07c0*/  MUFU.RSQ64H R5, R25 ;  /* 0x0000001900057308 */ /* 0x000e680000001c00 */
[----:B------:R-:W-:Y:S02]  /*07d0*/  VIADD R4, R25, 0xfcb00000 ;  /* 0xfcb0000019047836 */ /* 0x000fe40000000000 */
[----:B------:R-:W-:Y:S01]  /*07e0*/  IMAD.HI.U32 R16, R8, R11, RZ ;  /* 0x0000000b08107227 */ /* 0x000fe200078e00ff */
[----:B------:R-:W-:-:S03]  /*07f0*/  MOV R8, 0x0 ;  /* 0x0000000000087802 */ /* 0x000fc60000000f00 */
[----:B------:R-:W-:Y:S02]  /*0800*/  IMAD.MOV R6, RZ, RZ, -R16 ;  /* 0x000000ffff067224 */ /* 0x000fe400078e0a10 */
[----:B------:R-:W-:Y:S02]  /*0810*/  IMAD.MOV.U32 R9, RZ, RZ, 0x3fd80000 ;  /* 0x3fd80000ff097424 */ /* 0x000fe400078e00ff */
[----:B------:R-:W-:Y:S01]  /*0820*/  IMAD R11, R0, R6, R11 ;  /* 0x00000006000b7224 */ /* 0x000fe200078e020b */
[----:B-1----:R-:W-:-:S04]  /*0830*/  DMUL R6, R4, R4 ;  /* 0x0000000404067228 */ /* 0x002fc80000000000 */
[----:B------:R-:W-:-:S04]  /*0840*/  ISETP.GT.U32.AND P1, PT, R0, R11, PT ;  /* 0x0000000b0000720c */ /* 0x000fc80003f24070 */
[----:B------:R-:W-:-:S09]  /*0850*/  DFMA R6, R24, -R6, 1 ;  /* 0x3ff000001806742b */ /* 0x000fd20000000806 */
[----:B------:R-:W-:Y:S01]  /*0860*/  @!P1 IMAD.IADD R11, R11, 0x1, -R0 ;  /* 0x000000010b0b9824 */ /* 0x000fe200078e0a00 */
[----:B------:R-:W-:Y:S01]  /*0870*/  DFMA R8, R6, R8, 0.5 ;  /* 0x3fe000000608742b */ /* 0x000fe20000000008 */
[----:B------:R-:W-:Y:S01]  /*0880*/  @!P1 VIADD R16, R16, 0x1 ;  /* 0x0000000110109836 */ /* 0x000fe20000000000 */
[----:B------:R-:W-:Y:S02]  /*0890*/  DMUL R6, R4, R6 ;  /* 0x0000000604067228 */ /* 0x000fe40000000000 */
[----:B------:R-:W-:Y:S02]  /*08a0*/  ISETP.GE.U32.AND P0, PT, R11, R0, PT ;  /* 0x000000000b00720c */ /* 0x000fe40003f06070 */
[----:B------:R-:W-:Y:S02]  /*08b0*/  LOP3.LUT R0, R3, R18, RZ, 0x3c, !PT ;  /* 0x0000001203007212 */ /* 0x000fe400078e3cff */
[----:B------:R-:W-:Y:S02]  /*08c0*/  ISETP.NE.AND P1, PT, R18, RZ, PT ;  /* 0x000000ff1200720c */ /* 0x000fe40003f25270 */
[----:B------:R-:W-:Y:S01]  /*08d0*/  ISETP.GE.AND P2, PT, R0, RZ, PT ;  /* 0x000000ff0000720c */ /* 0x000fe20003f46270 */
[----:B------:R-:W-:-:S06]  /*08e0*/  DFMA R8, R8, R6, R4 ;  /* 0x000000060808722b */ /* 0x000fcc0000000004 */
[----:B------:R-:W-:Y:S01]  /*08f0*/  @P0 VIADD R16, R16, 0x1 ;  /* 0x0000000110100836 */ /* 0x000fe20000000000 */
[----:B0-----:R-:W-:Y:S01]  /*0900*/  ISETP.NE.AND P0, PT, R10, 0x1, PT ;  /* 0x000000010a00780c */ /* 0x001fe20003f05270 */
[----:B------:R-:W-:Y:S02]  /*0910*/  DMUL R26, R24, R8 ;  /* 0x00000008181a7228 */ /* 0x000fe40000000000 */
[----:B------:R-:W-:Y:S02]  /*0920*/  VIADD R7, R9, 0xfff00000 ;  /* 0xfff0000009077836 */ /* 0x000fe40000000000 */
[----:B------:R-:W-:Y:S01]  /*0930*/  @!P2 IADD3 R16, PT, PT, -R16, RZ, RZ ;  /* 0x000000ff1010a210 */ /* 0x000fe20007ffe1ff */
[----:B------:R-:W-:Y:S01]  /*0940*/  IMAD.MOV.U32 R6, RZ, RZ, R8 ;  /* 0x000000ffff067224 */ /* 0x000fe200078e0008 */
[----:B------:R-:W-:Y:S02]  /*0950*/  @!P1 LOP3.LUT R16, RZ, R18, RZ, 0x33, !PT ;  /* 0x00000012ff109212 */ /* 0x000fe400078e33ff */
[----:B------:R-:W-:Y:S01]  /*0960*/  ISETP.GE.U32.AND P1, PT, R4, 0x7ca00000, PT ;  /* 0x7ca000000400780c */ /* 0x000fe20003f26070 */
[----:B------:R-:W-:-:S02]  /*0970*/  DFMA R30, R26, -R26, R24 ;  /* 0x8000001a1a1e722b */ /* 0x000fc40000000018 */
[----:B------:R-:W-:-:S04]  /*0980*/  IMAD.MOV R0, RZ, RZ, -R16 ;  /* 0x000000ffff007224 */ /* 0x000fc800078e0a10 */
[----:B------:R-:W-:Y:S02]  /*0990*/  IMAD R18, R18, R0, R3 ;  /* 0x0000000012127224 */ /* 0x000fe400078e0203 */
[----:B------:R-:W-:-:S04]  /*09a0*/  DFMA R20, R30, R6, R26 ;  /* 0x000000061e14722b */ /* 0x000fc8000000001a */
[----:B------:R-:W-:Y:S07]  /*09b0*/  @!P1 BRA `(.L_x_5) ;  /* 0x0000000000209947 */ /* 0x000fee0003800000 */
[----:B------:R-:W-:Y:S01]  /*09c0*/  MOV R28, R24 ;  /* 0x00000018001c7202 */ /* 0x000fe20000000f00 */
[----:B------:R-:W-:Y:S01]  /*09d0*/  IMAD.MOV.U32 R24, RZ, RZ, R4 ;  /* 0x000000ffff187224 */ /* 0x000fe200078e0004 */
[----:B------:R-:W-:Y:S01]  /*09e0*/  MOV R4, 0xa20 ;  /* 0x00000a2000047802 */ /* 0x000fe20000000f00 */
[----:B------:R-:W-:Y:S02]  /*09f0*/  IMAD.MOV.U32 R0, RZ, RZ, R8 ;  /* 0x000000ffff007224 */ /* 0x000fe400078e0008 */
[----:B------:R-:W-:-:S07]  /*0a00*/  IMAD.MOV.U32 R5, RZ, RZ, R7 ;  /* 0x000000ffff057224 */ /* 0x000fce00078e0007 */
[----:B------:R-:W-:Y:S05]  /*0a10*/  CALL.REL.NOINC `($__internal_1_$__cuda_sm20_dsqrt_rn_f64_mediumpath_v1) ;  /* 0x0000002400447944 */ /* 0x000fea0003c00000 */
[----:B------:R-:W-:Y:S02]  /*0a20*/  IMAD.MOV.U32 R20, RZ, RZ, R24 ;  /* 0x000000ffff147224 */ /* 0x000fe400078e0018 */
[----:B------:R-:W-:-:S07]  /*0a30*/  IMAD.MOV.U32 R21, RZ, RZ, R25 ;  /* 0x000000ffff157224 */ /* 0x000fce00078e0019 */
.L_x_5:
[----:B------:R-:W-:Y:S05]  /*0a40*/  BSYNC.RECONVERGENT B1 ;  /* 0x0000000000017941 */ /* 0x000fea0003800200 */
.L_x_4:
[----:B------:R-:W0:Y:S01]  /*0a50*/  I2F.F64 R18, R18 ;  /* 0x0000001200127312 */ /* 0x000e220000201c00 */
[----:B------:R-:W-:Y:S01]  /*0a60*/  DMUL R12, R22, R20 ;  /* 0x00000014160c7228 */ /* 0x000fe20000000000 */
[----:B------:R-:W-:Y:S02]  /*0a70*/  CS2R R38, SRZ ;  /* 0x0000000000267805 */ /* 0x000fe4000001ff00 */
[----:B------:R-:W-:-:S04]  /*0a80*/  CS2R R4, SRZ ;  /* 0x0000000000047805 */ /* 0x000fc8000001ff00 */
[----:B------:R-:W1:Y:S01]  /*0a90*/  I2F.F64 R16, R16 ;  /* 0x0000001000107312 */ /* 0x000e620000201c00 */
[----:B------:R-:W-:-:S07]  /*0aa0*/  DMUL R12, R12, R20 ;  /* 0x000000140c0c7228 */ /* 0x000fce0000000000 */
[----:B------:R-:W2:Y:S01]  /*0ab0*/  I2F.F64 R14, R15 ;  /* 0x0000000f000e7312 */ /* 0x000ea20000201c00 */
[----:B0-----:R-:W-:Y:S05]  /*0ac0*/  @!P0 BRA `(.L_x_6) ;  /* 0x0000001000e48947 */ /* 0x001fea0003800000 */
[----:B------:R-:W-:Y:S01]  /*0ad0*/  MOV R8, UR10 ;  /* 0x0000000a00087c02 */ /* 0x000fe20008000f00 */
[----:B------:R-:W-:Y:S01]  /*0ae0*/  IMAD.U32 R9, RZ, RZ, UR13 ;  /* 0x0000000dff097e24 */ /* 0x000fe2000f8e00ff */
[----:B------:R-:W-:Y:S01]  /*0af0*/  MOV R7, UR14 ;  /* 0x0000000e00077c02 */ /* 0x000fe20008000f00 */
[----:B------:R-:W-:Y:S01]  /*0b00*/  IMAD.U32 R10, RZ, RZ, UR9 ;  /* 0x00000009ff0a7e24 */ /* 0x000fe2000f8e00ff */
[----:B------:R-:W-:Y:S01]  /*0b10*/  CS2R R38, SRZ ;  /* 0x0000000000267805 */ /* 0x000fe2000001ff00 */
[----:B------:R-:W-:Y:S02]  /*0b20*/  IMAD.U32 R11, RZ, RZ, UR12 ;  /* 0x0000000cff0b7e24 */ /* 0x000fe4000f8e00ff */
[----:B------:R-:W-:Y:S02]  /*0b30*/  IMAD.U32 R6, RZ, RZ, UR11 ;  /* 0x0000000bff067e24 */ /* 0x000fe4000f8e00ff */
[----:B------:R-:W-:-:S07]  /*0b40*/  IMAD.U32 R3, RZ, RZ, UR15 ;  /* 0x0000000fff037e24 */ /* 0x000fce000f8e00ff */
.L_x_23:
[----:B------:R-:W1:Y:S04]  /*0b50*/  LDG.E.64 R24, desc[UR24][R10.64+-0x8] ;  /* 0xfffff8180a187981 */ /* 0x000e68000c1e1b00 */
[----:B------:R-:W3:Y:S04]  /*0b60*/  LDG.E.64 R4, desc[UR24][R8.64+-0x8] ;  /* 0xfffff81808047981 */ /* 0x000ee8000c1e1b00 */
[----:B------:R-:W2:Y:S01]  /*0b70*/  LDG.E.64 R26, desc[UR24][R6.64+-0x8] ;  /* 0xfffff818061a7981 */ /* 0x000ea2000c1e1b00 */
[----:B------:R-:W-:Y:S01]  /*0b80*/  BSSY.RECONVERGENT B1, `(.L_x_7) ;  /* 0x0000020000017945 */ /* 0x000fe20003800200 */
[----:B-1----:R-:W-:-:S02]  /*0b90*/  DFMA R24, R16, UR22, -R24 ;  /* 0x0000001610187c2b */ /* 0x002fc40008000818 */
[----:B---3--:R-:W-:-:S06]  /*0ba0*/  DFMA R4, R18, UR20, -R4 ;  /* 0x0000001412047c2b */ /* 0x008fcc0008000804 */
[----:B------:R-:W-:Y:S02]  /*0bb0*/  DMUL R24, R24, R24 ;  /* 0x0000001818187228 */ /* 0x000fe40000000000 */
[----:B--2---:R-:W-:-:S06]  /*0bc0*/  DFMA R26, R14, UR26, -R26 ;  /* 0x0000001a0e1a7c2b */ /* 0x004fcc000800081a */
[----:B------:R-:W-:-:S08]  /*0bd0*/  DFMA R24, R4, R4, R24 ;  /* 0x000000040418722b */ /* 0x000fd00000000018 */
[----:B------:R-:W-:Y:S01]  /*0be0*/  DFMA R30, R26, R26, R24 ;  /* 0x0000001a1a1e722b */ /* 0x000fe20000000018 */
[----:B------:R-:W-:Y:S02]  /*0bf0*/  IMAD.MOV.U32 R26, RZ, RZ, 0x0 ;  /* 0x00000000ff1a7424 */ /* 0x000fe400078e00ff */
[----:B------:R-:W-:-:S03]  /*0c00*/  IMAD.MOV.U32 R27, RZ, RZ, 0x3fd80000 ;  /* 0x3fd80000ff1b7424 */ /* 0x000fc600078e00ff */
[----:B------:R-:W0:Y:S04]  /*0c10*/  MUFU.RSQ64H R25, R31 ;  /* 0x0000001f00197308 */ /* 0x000e280000001c00 */
[----:B------:R-:W-:-:S05]  /*0c20*/  VIADD R24, R31, 0xfcb00000 ;  /* 0xfcb000001f187836 */ /* 0x000fca0000000000 */
[----:B------:R-:W-:Y:S01]  /*0c30*/  ISETP.GE.U32.AND P0, PT, R24, 0x7ca00000, PT ;  /* 0x7ca000001800780c */ /* 0x000fe20003f06070 */
[----:B0-----:R-:W-:-:S08]  /*0c40*/  DMUL R4, R24, R24 ;  /* 0x0000001818047228 */ /* 0x001fd00000000000 */
[----:B------:R-:W-:-:S08]  /*0c50*/  DFMA R4, R30, -R4, 1 ;  /* 0x3ff000001e04742b */ /* 0x000fd00000000804 */
[----:B------:R-:W-:Y:S02]  /*0c60*/  DFMA R26, R4, R26, 0.5 ;  /* 0x3fe00000041a742b */ /* 0x000fe4000000001a */
[----:B------:R-:W-:-:S08]  /*0c70*/  DMUL R4, R24, R4 ;  /* 0x0000000418047228 */ /* 0x000fd00000000000 */
[----:B------:R-:W-:-:S08]  /*0c80*/  DFMA R34, R26, R4, R24 ;  /* 0x000000041a22722b */ /* 0x000fd00000000018 */
[----:B------:R-:W-:Y:S02]  /*0c90*/  DMUL R26, R30, R34 ;  /* 0x000000221e1a7228 */ /* 0x000fe40000000000 */
[----:B------:R-:W-:Y:S01]  /*0ca0*/  IADD3 R5, PT, PT, R35, -0x100000, RZ ;  /* 0xfff0000023057810 */ /* 0x000fe20007ffe0ff */
[----:B------:R-:W-:-:S05]  /*0cb0*/  IMAD.MOV.U32 R4, RZ, RZ, R34 ;  /* 0x000000ffff047224 */ /* 0x000fca00078e0022 */
[----:B------:R-:W-:-:S08]  /*0cc0*/  DFMA R32, R26, -R26, R30 ;  /* 0x8000001a1a20722b */ /* 0x000fd0000000001e */
[----:B------:R-:W-:Y:S01]  /*0cd0*/  DFMA R28, R32, R4, R26 ;  /* 0x00000004201c722b */ /* 0x000fe2000000001a */
[----:B------:R-:W-:Y:S10]  /*0ce0*/  @!P0 BRA `(.L_x_8) ;  /* 0x0000000000248947 */ /* 0x000ff40003800000 */
[----:B------:R-:W-:Y:S01]  /*0cf0*/  IMAD.MOV.U32 R28, RZ, RZ, R30 ;  /* 0x000000ffff1c7224 */ /* 0x000fe200078e001e */
[----:B------:R-:W-:Y:S01]  /*0d00*/  MOV R25, R31 ;  /* 0x0000001f00197202 */ /* 0x000fe20000000f00 */
[----:B------:R-:W-:Y:S01]  /*0d10*/  IMAD.MOV.U32 R0, RZ, RZ, R34 ;  /* 0x000000ffff007224 */ /* 0x000fe200078e0022 */
[----:B------:R-:W-:Y:S01]  /*0d20*/  MOV R4, 0xd60 ;  /* 0x00000d6000047802 */ /* 0x000fe20000000f00 */
[----:B------:R-:W-:Y:S02]  /*0d30*/  IMAD.MOV.U32 R30, RZ, RZ, R32 ;  /* 0x000000ffff1e7224 */ /* 0x000fe400078e0020 */
[----:B------:R-:W-:-:S07]  /*0d40*/  IMAD.MOV.U32 R31, RZ, RZ, R33 ;  /* 0x000000ffff1f7224 */ /* 0x000fce00078e0021 */
[----:B------:R-:W-:Y:S05]  /*0d50*/  CALL.REL.NOINC `($__internal_1_$__cuda_sm20_dsqrt_rn_f64_mediumpath_v1) ;  /* 0x0000002000747944 */ /* 0x000fea0003c00000 */
[----:B------:R-:W-:Y:S01]  /*0d60*/  IMAD.MOV.U32 R28, RZ, RZ, R24 ;  /* 0x000000ffff1c7224 */ /* 0x000fe200078e0018 */
[----:B------:R-:W-:-:S07]  /*0d70*/  MOV R29, R25 ;  /* 0x00000019001d7202 */ /* 0x000fce0000000f00 */
.L_x_8:
[----:B------:R-:W-:Y:S05]  /*0d80*/  BSYNC.RECONVERGENT B1 ;  /* 0x0000000000017941 */ /* 0x000fea0003800200 */
.L_x_7:
[----:B------:R-:W-:Y:S01]  /*0d90*/  DMUL R4, R28, -R20 ;  /* 0x800000141c047228 */ /* 0x000fe20000000000 */
[----:B------:R-:W-:Y:S01]  /*0da0*/  IMAD.MOV.U32 R24, RZ, RZ, 0x652b82fe ;  /* 0x652b82feff187424 */ /* 0x000fe200078e00ff */
[----:B------:R-:W-:Y:S01]  /*0db0*/  UMOV UR16, 0xfefa39ef ;  /* 0xfefa39ef00107882 */ /* 0x000fe20000000000 */
[----:B------:R-:W-:Y:S01]  /*0dc0*/  IMAD.MOV.U32 R25, RZ, RZ, 0x3ff71547 ;  /* 0x3ff71547ff197424 */ /* 0x000fe200078e00ff */
[----:B------:R-:W-:Y:S01]  /*0dd0*/  UMOV UR17, 0x3fe62e42 ;  /* 0x3fe62e4200117882 */ /* 0x000fe20000000000 */
[----:B------:R-:W-:Y:S04]  /*0de0*/  BSSY.RECONVERGENT B1, `(.L_x_9) ;  /* 0x000003d000017945 */ /* 0x000fe80003800200 */
[----:B------:R-:W-:Y:S01]  /*0df0*/  DFMA R24, R4, R24, 6.75539944105574400000e+15 ;  /* 0x433800000418742b */ /* 0x000fe20000000018 */
[----:B------:R-:W-:-:S07]  /*0e00*/  FSETP.GEU.AND P0, PT, |R5|, 4.1917929649353027344, PT ;  /* 0x4086232b0500780b */ /* 0x000fce0003f0e200 */
[----:B------:R-:W-:-:S08]  /*0e10*/  DADD R26, R24, -6.75539944105574400000e+15 ;  /* 0xc3380000181a7429 */ /* 0x000fd00000000000 */
[----:B------:R-:W-:Y:S01]  /*0e20*/  DFMA R30, R26, -UR16, R4 ;  /* 0x800000101a1e7c2b */ /* 0x000fe20008000004 */
[----:B------:R-:W-:Y:S01]  /*0e30*/  UMOV UR16, 0x3b39803f ;  /* 0x3b39803f00107882 */ /* 0x000fe20000000000 */
[----:B------:R-:W-:-:S06]  /*0e40*/  UMOV UR17, 0x3c7abc9e ;  /* 0x3c7abc9e00117882 */ /* 0x000fcc0000000000 */
[----:B------:R-:W-:Y:S01]  /*0e50*/  DFMA R26, R26, -UR16, R30 ;  /* 0x800000101a1a7c2b */ /* 0x000fe2000800001e */
[----:B------:R-:W-:Y:S01]  /*0e60*/  UMOV UR16, 0x69ce2bdf ;  /* 0x69ce2bdf00107882 */ /* 0x000fe20000000000 */
[----:B------:R-:W-:Y:S01]  /*0e70*/  IMAD.MOV.U32 R30, RZ, RZ, -0x35dec16 ;  /* 0xfca213eaff1e7424 */ /* 0x000fe200078e00ff */
[----:B------:R-:W-:Y:S01]  /*0e80*/  MOV R31, 0x3e928af3 ;  /* 0x3e928af3001f7802 */ /* 0x000fe20000000f00 */
[----:B------:R-:W-:-:S05]  /*0e90*/  UMOV UR17, 0x3e5ade15 ;  /* 0x3e5ade1500117882 */ /* 0x000fca0000000000 */
[----:B------:R-:W-:Y:S01]  /*0ea0*/  DFMA R30, R26, UR16, R30 ;  /* 0x000000101a1e7c2b */ /* 0x000fe2000800001e */
[----:B------:R-:W-:Y:S01]  /*0eb0*/  UMOV UR16, 0x62401315 ;  /* 0x6240131500107882 */ /* 0x000fe20000000000 */
[----:B------:R-:W-:-:S06]  /*0ec0*/  UMOV UR17, 0x3ec71dee ;  /* 0x3ec71dee00117882 */ /* 0x000fcc0000000000 */
[----:B------:R-:W-:Y:S01]  /*0ed0*/  DFMA R30, R26, R30, UR16 ;  /* 0x000000101a1e7e2b */ /* 0x000fe2000800001e */
        /* <DEDUP_REMOVED lines=13> */
[----:B------:R-:W0:Y:S01]  /*0fb0*/  MUFU.RCP64H R31, R29 ;  /* 0x0000001d001f7308 */ /* 0x000e220000001800 */
[----:B------:R-:W-:Y:S01]  /*0fc0*/  UMOV UR17, 0x3fa55555 ;  /* 0x3fa5555500117882 */ /* 0x000fe20000000000 */
[----:B------:R-:W-:-:S04]  /*0fd0*/  IMAD.MOV.U32 R30, RZ, RZ, 0x1 ;  /* 0x00000001ff1e7424 */ /* 0x000fc800078e00ff */
[----:B------:R-:W-:Y:S01]  /*0fe0*/  DFMA R32, R26, R32, UR16 ;  /* 0x000000101a207e2b */ /* 0x000fe20008000020 */
[----:B------:R-:W-:Y:S01]  /*0ff0*/  UMOV UR16, 0x55555511 ;  /* 0x5555551100107882 */ /* 0x000fe20000000000 */
[----:B------:R-:W-:-:S06]  /*1000*/  UMOV UR17, 0x3fc55555 ;  /* 0x3fc5555500117882 */ /* 0x000fcc0000000000 */
[----:B------:R-:W-:Y:S01]  /*1010*/  DFMA R32, R26, R32, UR16 ;  /* 0x000000101a207e2b */ /* 0x000fe20008000020 */
[----:B------:R-:W-:Y:S01]  /*1020*/  UMOV UR16, 0xb ;  /* 0x0000000b00107882 */ /* 0x000fe20000000000 */
[----:B------:R-:W-:Y:S01]  /*1030*/  UMOV UR17, 0x3fe00000 ;  /* 0x3fe0000000117882 */ /* 0x000fe20000000000 */
[----:B0-----:R-:W-:-:S05]  /*1040*/  DFMA R34, R30, -R28, 1 ;  /* 0x3ff000001e22742b */ /* 0x001fca000000081c */
[----:B------:R-:W-:-:S03]  /*1050*/  DFMA R32, R26, R32, UR16 ;  /* 0x000000101a207e2b */ /* 0x000fc60008000020 */
[----:B------:R-:W-:-:S05]  /*1060*/  DFMA R34, R34, R34, R34 ;  /* 0x000000222222722b */ /* 0x000fca0000000022 */
[----:B------:R-:W-:-:S03]  /*1070*/  DFMA R32, R26, R32, 1 ;  /* 0x3ff000001a20742b */ /* 0x000fc60000000020 */
[----:B------:R-:W-:-:S05]  /*1080*/  DFMA R34, R30, R34, R30 ;  /* 0x000000221e22722b */ /* 0x000fca000000001e */
[----:B------:R-:W-:-:S03]  /*1090*/  DFMA R30, R26, R32, 1 ;  /* 0x3ff000001a1e742b */ /* 0x000fc60000000020 */
[----:B------:R-:W-:-:S07]  /*10a0*/  DFMA R26, R34, -R28, 1 ;  /* 0x3ff00000221a742b */ /* 0x000fce000000081c */
[----:B------:R-:W-:Y:S01]  /*10b0*/  IMAD R33, R24, 0x100000, R31 ;  /* 0x0010000018217824 */ /* 0x000fe200078e021f */
[----:B------:R-:W-:Y:S01]  /*10c0*/  DFMA R26, R34, R26, R34 ;  /* 0x0000001a221a722b */ /* 0x000fe20000000022 */
[----:B------:R-:W-:Y:S01]  /*10d0*/  IMAD.MOV.U32 R32, RZ, RZ, R30 ;  /* 0x000000ffff207224 */ /* 0x000fe200078e001e */
[----:B------:R-:W-:Y:S09]  /*10e0*/  @!P0 BRA `(.L_x_10) ;  /* 0x0000000000308947 */ /* 0x000ff20003800000 */
[----:B------:R-:W-:Y:S01]  /*10f0*/  FSETP.GEU.AND P1, PT, |R5|, 4.2275390625, PT ;  /* 0x408748000500780b */ /* 0x000fe20003f2e200 */
[C---:B------:R-:W-:Y:S02]  /*1100*/  DADD R32, R4.reuse, +INF ;  /* 0x7ff0000004207429 */ /* 0x040fe40000000000 */
[----:B------:R-:W-:-:S08]  /*1110*/  DSETP.GEU.AND P0, PT, R4, RZ, PT ;  /* 0x000000ff0400722a */ /* 0x000fd00003f0e000 */
[----:B------:R-:W-:Y:S02]  /*1120*/  FSEL R32, R32, RZ, P0 ;  /* 0x000000ff20207208 */ /* 0x000fe40000000000 */
[----:B------:R-:W-:Y:S02]  /*1130*/  @!P1 LEA.HI R0, R24, R24, RZ, 0x1 ;  /* 0x0000001818009211 */ /* 0x000fe400078f08ff */
[----:B------:R-:W-:Y:S02]  /*1140*/  FSEL R33, R33, RZ, P0 ;  /* 0x000000ff21217208 */ /* 0x000fe40000000000 */
[----:B------:R-:W-:-:S04]  /*1150*/  @!P1 SHF.R.S32.HI R5, RZ, 0x1, R0 ;  /* 0x00000001ff059819 */ /* 0x000fc80000011400 */
[----:B------:R-:W-:Y:S01]  /*1160*/  @!P1 IADD3 R4, PT, PT, R24, -R5, RZ ;  /* 0x8000000518049210 */ /* 0x000fe20007ffe0ff */
[----:B------:R-:W-:-:S03]  /*1170*/  @!P1 IMAD R31, R5, 0x100000, R31 ;  /* 0x00100000051f9824 */ /* 0x000fc600078e021f */
[----:B------:R-:W-:Y:S01]  /*1180*/  @!P1 LEA R5, R4, 0x3ff00000, 0x14 ;  /* 0x3ff0000004059811 */ /* 0x000fe200078ea0ff */
[----:B------:R-:W-:-:S06]  /*1190*/  @!P1 IMAD.MOV.U32 R4, RZ, RZ, RZ ;  /* 0x000000ffff049224 */ /* 0x000fcc00078e00ff */
[----:B------:R-:W-:-:S11]  /*11a0*/  @!P1 DMUL R32, R30, R4 ;  /* 0x000000041e209228 */ /* 0x000fd60000000000 */
.L_x_10:
[----:B------:R-:W-:Y:S05]  /*11b0*/  BSYNC.RECONVERGENT B1 ;  /* 0x0000000000017941 */ /* 0x000fea0003800200 */
.L_x_9:
[----:B------:R-:W-:Y:S01]  /*11c0*/  DMUL R32, R12, R32 ;  /* 0x000000200c207228 */ /* 0x000fe20000000000 */
[----:B------:R-:W-:Y:S07]  /*11d0*/  BSSY.RECONVERGENT B1, `(.L_x_11) ;  /* 0x0000010000017945 */ /* 0x000fee0003800200 */
[----:B------:R-:W-:Y:S02]  /*11e0*/  DMUL R4, R32, R26 ;  /* 0x0000001a20047228 */ /* 0x000fe40000000000 */
[----:B------:R-:W-:-:S06]  /*11f0*/  FSETP.GEU.AND P1, PT, |R33|, 6.5827683646048100446e-37, PT ;  /* 0x036000002100780b */ /* 0x000fcc0003f2e200 */
[----:B------:R-:W-:-:S08]  /*1200*/  DFMA R24, R4, -R28, R32 ;  /* 0x8000001c0418722b */ /* 0x000fd00000000020 */
[----:B------:R-:W-:-:S10]  /*1210*/  DFMA R4, R26, R24, R4 ;  /* 0x000000181a04722b */ /* 0x000fd40000000004 */
[----:B------:R-:W-:-:S05]  /*1220*/  FFMA R0, RZ, R29, R5 ;  /* 0x0000001dff007223 */ /* 0x000fca0000000005 */
[----:B------:R-:W-:-:S13]  /*1230*/  FSETP.GT.AND P0, PT, |R0|, 1.469367938527859385e-39, PT ;  /* 0x001000000000780b */ /* 0x000fda0003f04200 */
[----:B------:R-:W-:Y:S05]  /*1240*/  @P0 BRA P1, `(.L_x_12) ;  /* 0x0000000000200947 */ /* 0x000fea0000800000 */
[----:B------:R-:W-:Y:S01]  /*1250*/  IMAD.MOV.U32 R4, RZ, RZ, R32 ;  /* 0x000000ffff047224 */ /* 0x000fe200078e0020 */
[----:B------:R-:W-:Y:S01]  /*1260*/  MOV R5, R33 ;  /* 0x0000002100057202 */ /* 0x000fe20000000f00 */
[----:B------:R-:W-:Y:S01]  /*1270*/  IMAD.MOV.U32 R24, RZ, RZ, R28 ;  /* 0x000000ffff187224 */ /* 0x000fe200078e001c */
[----:B------:R-:W-:Y:S01]  /*1280*/  MOV R0, 0x12b0 ;  /* 0x000012b000007802 */ /* 0x000fe20000000f00 */
[----:B------:R-:W-:-:S07]  /*1290*/  IMAD.MOV.U32 R27, RZ, RZ, R29 ;  /* 0x000000ffff1b7224 */ /* 0x000fce00078e001d */
[----:B------:R-:W-:Y:S05]  /*12a0*/  CALL.REL.NOINC `($__internal_0_$__cuda_sm20_div_rn_f64_full) ;  /* 0x0000001400a47944 */ /* 0x000fea0003c00000 */
[----:B------:R-:W-:Y:S01]  /*12b0*/  IMAD.MOV.U32 R4, RZ, RZ, R24 ;  /* 0x000000ffff047224 */ /* 0x000fe200078e0018 */
[----:B------:R-:W-:-:S07]  /*12c0*/  MOV R5, R25 ;  /* 0x0000001900057202 */ /* 0x000fce0000000f00 */
.L_x_12:
[----:B------:R-:W-:Y:S05]  /*12d0*/  BSYNC.RECONVERGENT B1 ;  /* 0x0000000000017941 */ /* 0x000fea0003800200 */
.L_x_11:
[----:B------:R-:W0:Y:S01]  /*12e0*/  MUFU.RCP64H R25, UR19 ;  /* 0x0000001300197d08 */ /* 0x000e220008001800 */
[----:B------:R-:W-:Y:S01]  /*12f0*/  IMAD.U32 R26, RZ, RZ, UR18 ;  /* 0x00000012ff1a7e24 */ /* 0x000fe2000f8e00ff */
[----:B------:R-:W-:Y:S01]  /*1300*/  FSETP.GEU.AND P1, PT, |R5|, 6.5827683646048100446e-37, PT ;  /* 0x036000000500780b */ /* 0x000fe20003f2e200 */
[----:B------:R-:W-:Y:S01]  /*1310*/  IMAD.U32 R27, RZ, RZ, UR19 ;  /* 0x00000013ff1b7e24 */ /* 0x000fe2000f8e00ff */
[----:B------:R-:W-:Y:S01]  /*1320*/  BSSY.RECONVERGENT B1, `(.L_x_13) ;  /* 0x0000015000017945 */ /* 0x000fe20003800200 */
[----:B------:R-:W-:-:S06]  /*1330*/  IMAD.MOV.U32 R24, RZ, RZ, 0x1 ;  /* 0x00000001ff187424 */ /* 0x000fcc00078e00ff */
[----:B0-----:R-:W-:-:S08]  /*1340*/  DFMA R26, R24, -R26, 1 ;  /* 0x3ff00000181a742b */ /* 0x001fd0000000081a */
[----:B------:R-:W-:-:S08]  /*1350*/  DFMA R26, R26, R26, R26 ;  /* 0x0000001a1a1a722b */ /* 0x000fd0000000001a */
[----:B------:R-:W-:Y:S01]  /*1360*/  DFMA R26, R24, R26, R24 ;  /* 0x0000001a181a722b */ /* 0x000fe20000000018 */
[----:B------:R-:W-:Y:S01]  /*1370*/  MOV R24, UR18 ;  /* 0x0000001200187c02 */ /* 0x000fe20008000f00 */
[----:B------:R-:W-:-:S06]  /*1380*/  IMAD.U32 R25, RZ, RZ, UR19 ;  /* 0x00000013ff197e24 */ /* 0x000fcc000f8e00ff */
[----:B------:R-:W-:-:S08]  /*1390*/  DFMA R24, R26, -R24, 1 ;  /* 0x3ff000001a18742b */ /* 0x000fd00000000818 */
[----:B------:R-:W-:-:S08]  /*13a0*/  DFMA R24, R26, R24, R26 ;  /* 0x000000181a18722b */ /* 0x000fd0000000001a */
[----:B------:R-:W-:-:S08]  /*13b0*/  DMUL R26, R24, R4 ;  /* 0x00000004181a7228 */ /* 0x000fd00000000000 */
[----:B------:R-:W-:-:S08]  /*13c0*/  DFMA R28, R26, -UR18, R4 ;  /* 0x800000121a1c7c2b */ /* 0x000fd00008000004 */
[----:B------:R-:W-:-:S10]  /*13d0*/  DFMA R24, R24, R28, R26 ;  /* 0x0000001c1818722b */ /* 0x000fd4000000001a */
[----:B------:R-:W-:-:S05]  /*13e0*/  FFMA R0, RZ, UR19, R25 ;  /* 0x00000013ff007c23 */ /* 0x000fca0008000019 */
[----:B------:R-:W-:-:S13]  /*13f0*/  FSETP.GT.AND P0, PT, |R0|, 1.469367938527859385e-39, PT ;  /* 0x001000000000780b */ /* 0x000fda0003f04200 */
[----:B------:R-:W-:Y:S05]  /*1400*/  @P0 BRA P1, `(.L_x_14) ;  /* 0x0000000000180947 */ /* 0x000fea0000800000 */
[----:B------:R-:W-:Y:S01]  /*1410*/  IMAD.U32 R24, RZ, RZ, UR18 ;  /* 0x00000012ff187e24 */ /* 0x000fe2000f8e00ff */
[----:B------:R-:W-:Y:S01]  /*1420*/  MOV R26, UR18 ;  /* 0x00000012001a7c02 */ /* 0x000fe20008000f00 */
[----:B------:R-:W-:Y:S01]  /*1430*/  IMAD.U32 R25, RZ, RZ, UR19 ;  /* 0x00000013ff197e24 */ /* 0x000fe2000f8e00ff */
[----:B------:R-:W-:Y:S01]  /*1440*/  MOV R0, 0x1470 ;  /* 0x0000147000007802 */ /* 0x000fe20000000f00 */
[----:B------:R-:W-:-:S07]  /*1450*/  IMAD.U32 R27, RZ, RZ, UR19 ;  /* 0x00000013ff1b7e24 */ /* 0x000fce000f8e00ff */
[----:B------:R-:W-:Y:S05]  /*1460*/  CALL.REL.NOINC `($__internal_0_$__cuda_sm20_div_rn_f64_full) ;  /* 0x0000001400347944 */ /* 0x000fea0003c00000 */
.L_x_14:
[----:B------:R-:W-:Y:S05]  /*1470*/  BSYNC.RECONVERGENT B1 ;  /* 0x0000000000017941 */ /* 0x000fea0003800200 */
.L_x_13:
[----:B------:R-:W2:Y:S04]  /*1480*/  LDG.E.64 R26, desc[UR24][R10.64] ;  /* 0x000000180a1a7981 */ /* 0x000ea8000c1e1b00 */
[----:B------:R-:W3:Y:S04]  /*1490*/  LDG.E.64 R4, desc[UR24][R8.64] ;  /* 0x0000001808047981 */ /* 0x000ee8000c1e1b00 */
[----:B------:R-:W4:Y:S01]  /*14a0*/  LDG.E.64 R28, desc[UR24][R6.64] ;  /* 0x00000018061c7981 */ /* 0x000f22000c1e1b00 */
[----:B------:R-:W-:Y:S01]  /*14b0*/  DADD R38, R24, R38 ;  /* 0x0000000018267229 */ /* 0x000fe20000000026 */
[----:B------:R-:W-:Y:S01]  /*14c0*/  BSSY.RECONVERGENT B1, `(.L_x_15) ;  /* 0x000001e000017945 */ /* 0x000fe20003800200 */
[----:B--2---:R-:W-:-:S02]  /*14d0*/  DFMA R26, R16, UR22, -R26 ;  /* 0x00000016101a7c2b */ /* 0x004fc4000800081a */
[----:B---3--:R-:W-:-:S06]  /*14e0*/  DFMA R4, R18, UR20, -R4 ;  /* 0x0000001412047c2b */ /* 0x008fcc0008000804 */
[----:B------:R-:W-:Y:S02]  /*14f0*/  DMUL R26, R26, R26 ;  /* 0x0000001a1a1a7228 */ /* 0x000fe40000000000 */
[----:B----4-:R-:W-:-:S06]  /*1500*/  DFMA R28, R14, UR26, -R28 ;  /* 0x0000001a0e1c7c2b */ /* 0x010fcc000800081c */
[----:B------:R-:W-:-:S08]  /*1510*/  DFMA R26, R4, R4, R26 ;  /* 0x00000004041a722b */ /* 0x000fd0000000001a */
[----:B------:R-:W-:Y:S01]  /*1520*/  DFMA R32, R28, R28, R26 ;  /* 0x0000001c1c20722b */ /* 0x000fe2000000001a */
[----:B------:R-:W-:Y:S01]  /*1530*/  IMAD.MOV.U32 R28, RZ, RZ, 0x0 ;  /* 0x00000000ff1c7424 */ /* 0x000fe200078e00ff */
[----:B------:R-:W-:-:S04]  /*1540*/  MOV R29, 0x3fd80000 ;  /* 0x3fd80000001d7802 */ /* 0x000fc80000000f00 */
        /* <DEDUP_REMOVED lines=9> */
[----:B------:R-:W-:Y:S02]  /*15e0*/  VIADD R29, R35, 0xfff00000 ;  /* 0xfff00000231d7836 */ /* 0x000fe40000000000 */
[----:B------:R-:W-:-:S04]  /*15f0*/  IMAD.MOV.U32 R28, RZ, RZ, R34 ;  /* 0x000000ffff1c7224 */ /* 0x000fc800078e0022 */
        /* <DEDUP_REMOVED lines=10> */
.L_x_16:
[----:B------:R-:W-:Y:S05]  /*16a0*/  BSYNC.RECONVERGENT B1 ;  /* 0x0000000000017941 */ /* 0x000fea0003800200 */
.L_x_15:
[----:B------:R-:W-:Y:S01]  /*16b0*/  DMUL R4, R24, -R20 ;  /* 0x8000001418047228 */ /* 0x000fe20000000000 */
[----:B------:R-:W-:Y:S01]  /*16c0*/  MOV R26, 0x652b82fe ;  /* 0x652b82fe001a7802 */ /* 0x000fe20000000f00 */
[----:B------:R-:W-:Y:S01]  /*16d0*/  IMAD.MOV.U32 R27, RZ, RZ, 0x3ff71547 ;  /* 0x3ff71547ff1b7424 */ /* 0x000fe200078e00ff */
[----:B------:R-:W-:Y:S01]  /*16e0*/  UMOV UR16, 0xfefa39ef ;  /* 0xfefa39ef00107882 */ /* 0x000fe20000000000 */
[----:B------:R-:W-:Y:S01]  /*16f0*/  UMOV UR17, 0x3fe62e42 ;  /* 0x3fe62e4200117882 */ /* 0x000fe20000000000 */
[----:B------:R-:W-:Y:S03]  /*1700*/  BSSY.RECONVERGENT B1, `(.L_x_17) ;  /* 0x000003d000017945 */ /* 0x000fe60003800200 */
[----:B------:R-:W-:Y:S02]  /*1710*/  DFMA R26, R4, R26, 6.75539944105574400000e+15 ;  /* 0x43380000041a742b */ /* 0x000fe4000000001a */
[----:B------:R-:W-:-:S06]  /*1720*/  FSETP.GEU.AND P0, PT, |R5|, 4.1917929649353027344, PT ;  /* 0x4086232b0500780b */ /* 0x000fcc0003f0e200 */
[----:B------:R-:W-:-:S08]  /*1730*/  DADD R28, R26, -6.75539944105574400000e+15 ;  /* 0xc33800001a1c7429 */ /* 0x000fd00000000000 */
[----:B------:R-:W-:Y:S01]  /*1740*/  DFMA R30, R28, -UR16, R4 ;  /* 0x800000101c1e7c2b */ /* 0x000fe20008000004 */
[----:B------:R-:W-:Y:S01]  /*1750*/  UMOV UR16, 0x3b39803f ;  /* 0x3b39803f00107882 */ /* 0x000fe20000000000 */
[----:B------:R-:W-:-:S06]  /*1760*/  UMOV UR17, 0x3c7abc9e ;  /* 0x3c7abc9e00117882 */ /* 0x000fcc0000000000 */
[----:B------:R-:W-:Y:S01]  /*1770*/  DFMA R28, R28, -UR16, R30 ;  /* 0x800000101c1c7c2b */ /* 0x000fe2000800001e */
[----:B------:R-:W-:Y:S01]  /*1780*/  UMOV UR16, 0x69ce2bdf ;  /* 0x69ce2bdf00107882 */ /* 0x000fe20000000000 */
[----:B------:R-:W-:Y:S01]  /*1790*/  IMAD.MOV.U32 R30, RZ, RZ, -0x35dec16 ;  /* 0xfca213eaff1e7424 */ /* 0x000fe200078e00ff */
[----:B------:R-:W-:Y:S01]  /*17a0*/  UMOV UR17, 0x3e5ade15 ;  /* 0x3e5ade1500117882 */ /* 0x000fe20000000000 */
[----:B------:R-:W-:-:S06]  /*17b0*/  IMAD.MOV.U32 R31, RZ, RZ, 0x3e928af3 ;  /* 0x3e928af3ff1f7424 */ /* 0x000fcc00078e00ff */
        /* <DEDUP_REMOVED lines=19> */
[----:B------:R-:W-:-:S04]  /*18f0*/  MOV R30, 0x1 ;  /* 0x00000001001e7802 */ /* 0x000fc80000000f00 */
        /* <DEDUP_REMOVED lines=24> */
[----:B------:R-:W-:Y:S01]  /*1a80*/  @!P1 LEA R31, R5, R31, 0x14 ;  /* 0x0000001f051f9211 */ /* 0x000fe200078ea0ff */
[----:B------:R-:W-:-:S05]  /*1a90*/  @!P1 IMAD.IADD R4, R26, 0x1, -R5 ;  /* 0x000000011a049824 */ /* 0x000fca00078e0a05 */
[----:B------:R-:W-:Y:S01]  /*1aa0*/  @!P1 LEA R5, R4, 0x3ff00000, 0x14 ;  /* 0x3ff0000004059811 */ /* 0x000fe200078ea0ff */
[----:B------:R-:W-:-:S06]  /*1ab0*/  @!P1 IMAD.MOV.U32 R4, RZ, RZ, RZ ;  /* 0x000000ffff049224 */ /* 0x000fcc00078e00ff */
[----:B------:R-:W-:-:S11]  /*1ac0*/  @!P1 DMUL R32, R30, R4 ;  /* 0x000000041e209228 */ /* 0x000fd60000000000 */
.L_x_18:
[----:B------:R-:W-:Y:S05]  /*1ad0*/  BSYNC.RECONVERGENT B1 ;  /* 0x0000000000017941 */ /* 0x000fea0003800200 */
.L_x_17:
        /* <DEDUP_REMOVED lines=12> */
[----:B------:R-:W-:-:S07]  /*1ba0*/  MOV R0, 0x1bc0 ;  /* 0x00001bc000007802 */ /* 0x000fce0000000f00 */
[----:B------:R-:W-:Y:S05]  /*1bb0*/  CALL.REL.NOINC `($__internal_0_$__cuda_sm20_div_rn_f64_full) ;  /* 0x0000000c00607944 */ /* 0x000fea0003c00000 */
[----:B------:R-:W-:Y:S02]  /*1bc0*/  IMAD.MOV.U32 R4, RZ, RZ, R24 ;  /* 0x000000ffff047224 */ /* 0x000fe400078e0018 */
[----:B------:R-:W-:-:S07]  /*1bd0*/  IMAD.MOV.U32 R5, RZ, RZ, R25 ;  /* 0x000000ffff057224 */ /* 0x000fce00078e0019 */
.L_x_20:
[----:B------:R-:W-:Y:S05]  /*1be0*/  BSYNC.RECONVERGENT B1 ;  /* 0x0000000000017941 */ /* 0x000fea0003800200 */
.L_x_19:
[----:B------:R-:W0:Y:S01]  /*1bf0*/  MUFU.RCP64H R25, UR19 ;  /* 0x0000001300197d08 */ /* 0x000e220008001800 */
[----:B------:R-:W-:Y:S01]  /*1c00*/  IMAD.U32 R26, RZ, RZ, UR18 ;  /* 0x00000012ff1a7e24 */ /* 0x000fe2000f8e00ff */
[----:B------:R-:W-:Y:S01]  /*1c10*/  MOV R27, UR19 ;  /* 0x00000013001b7c02 */ /* 0x000fe20008000f00 */
[----:B------:R-:W-:Y:S01]  /*1c20*/  IMAD.MOV.U32 R24, RZ, RZ, 0x1 ;  /* 0x00000001ff187424 */ /* 0x000fe200078e00ff */
[----:B------:R-:W-:Y:S01]  /*1c30*/  FSETP.GEU.AND P1, PT, |R5|, 6.5827683646048100446e-37, PT ;  /* 0x036000000500780b */ /* 0x000fe20003f2e200 */
[----:B------:R-:W-:Y:S04]  /*1c40*/  BSSY.RECONVERGENT B1, `(.L_x_21) ;  /* 0x0000014000017945 */ /* 0x000fe80003800200 */
[----:B0-----:R-:W-:-:S08]  /*1c50*/  DFMA R26, R24, -R26, 1 ;  /* 0x3ff00000181a742b */ /* 0x001fd0000000081a */
[----:B------:R-:W-:-:S08]  /*1c60*/  DFMA R26, R26, R26, R26 ;  /* 0x0000001a1a1a722b */ /* 0x000fd0000000001a */
[----:B------:R-:W-:Y:S01]  /*1c70*/  DFMA R26, R24, R26, R24 ;  /* 0x0000001a181a722b */ /* 0x000fe20000000018 */
[----:B------:R-:W-:Y:S02]  /*1c80*/  IMAD.U32 R24, RZ, RZ, UR18 ;  /* 0x00000012ff187e24 */ /* 0x000fe4000f8e00ff */
        /* <DEDUP_REMOVED lines=9> */
[----:B------:R-:W-:Y:S01]  /*1d20*/  MOV R24, UR18 ;  /* 0x0000001200187c02 */ /* 0x000fe20008000f00 */
[----:B------:R-:W-:Y:S01]  /*1d30*/  IMAD.U32 R25, RZ, RZ, UR19 ;  /* 0x00000013ff197e24 */ /* 0x000fe2000f8e00ff */
[----:B------:R-:W-:Y:S01]  /*1d40*/  MOV R0, 0x1d80 ;  /* 0x00001d8000007802 */ /* 0x000fe20000000f00 */
[----:B------:R-:W-:Y:S02]  /*1d50*/  IMAD.U32 R26, RZ, RZ, UR18 ;  /* 0x00000012ff1a7e24 */ /* 0x000fe4000f8e00ff */
[----:B------:R-:W-:-:S07]  /*1d60*/  IMAD.U32 R27, RZ, RZ, UR19 ;  /* 0x00000013ff1b7e24 */ /* 0x000fce000f8e00ff */
[----:B------:R-:W-:Y:S05]  /*1d70*/  CALL.REL.NOINC `($__internal_0_$__cuda_sm20_div_rn_f64_full) ;  /* 0x0000000800f07944 */ /* 0x000fea0003c00000 */
.L_x_22:
[----:B------:R-:W-:Y:S05]  /*1d80*/  BSYNC.RECONVERGENT B1 ;  /* 0x0000000000017941 */ /* 0x000fea0003800200 */
.L_x_21:
[----:B------:R-:W-:Y:S01]  /*1d90*/  IADD3 R3, PT, PT, R3, 0x2, RZ ;  /* 0x0000000203037810 */ /* 0x000fe20007ffe0ff */
[----:B------:R-:W-:Y:S01]  /*1da0*/  DADD R38, R38, R24 ;  /* 0x0000000026267229 */ /* 0x000fe20000000018 */
[----:B------:R-:W-:Y:S02]  /*1db0*/  IADD3 R6, P1, PT, R6, 0x10, RZ ;  /* 0x0000001006067810 */ /* 0x000fe40007f3e0ff */
[----:B------:R-:W-:Y:S02]  /*1dc0*/  ISETP.NE.AND P0, PT, R3, RZ, PT ;  /* 0x000000ff0300720c */ /* 0x000fe40003f05270 */
[----:B------:R-:W-:Y:S01]  /*1dd0*/  IADD3 R10, P2, PT, R10, 0x10, RZ ;  /* 0x000000100a0a7810 */ /* 0x000fe20007f5e0ff */
[----:B------:R-:W-:Y:S01]  /*1de0*/  IMAD.X R7, RZ, RZ, R7, P1 ;  /* 0x000000ffff077224 */ /* 0x000fe200008e0607 */
[----:B------:R-:W-:-:S03]  /*1df0*/  IADD3 R8, P3, PT, R8, 0x10, RZ ;  /* 0x0000001008087810 */ /* 0x000fc60007f7e0ff */
[----:B------:R-:W-:Y:S02]  /*1e00*/  IMAD.X R11, RZ, RZ, R11, P2 ;  /* 0x000000ffff0b7224 */ /* 0x000fe400010e060b */
[----:B------:R-:W-:-:S04]  /*1e10*/  IMAD.X R9, RZ, RZ, R9, P3 ;  /* 0x000000ffff097224 */ /* 0x000fc800018e0609 */
[----:B------:R-:W-:Y:S05]  /*1e20*/  @P0 BRA `(.L_x_23) ;  /* 0xffffffec00480947 */ /* 0x000fea000383ffff */
[----:B------:R-:W-:Y:S01]  /*1e30*/  UMOV UR5, URZ ;  /* 0x000000ff00057c82 */ /* 0x000fe20008000000 */
[----:B------:R-:W-:Y:S01]  /*1e40*/  MOV R4, UR4 ;  /* 0x0000000400047c02 */ /* 0x000fe20008000f00 */
[----:B------:R-:W-:-:S07]  /*1e50*/  IMAD.U32 R5, RZ, RZ, UR5 ;  /* 0x00000005ff057e24 */ /* 0x000fce000f8e00ff */
.L_x_6:
[----:B------:R-:W0:Y:S02]  /*1e60*/  LDCU UR5, c[0x0][0x3a0] ;  /* 0x00007400ff0577ac */ /* 0x000e240008000800 */
[----:B0-----:R-:W-:-:S09]  /*1e70*/  ULOP3.LUT UP0, URZ, UR5, 0x1, URZ, 0xc0, !UPT ;  /* 0x0000000105ff7892 */ /* 0x001fd2000f80c0ff */
[----:B------:R-:W-:Y:S05]  /*1e80*/  BRA.U !UP0, `(.L_x_24) ;  /* 0x00000009088c7547 */ /* 0x000fea000b800000 */
[----:B------:R-:W0:Y:S01]  /*1e90*/  LDCU.128 UR28, c[0x0][0x3b0] ;  /* 0x00007600ff1c77ac */ /* 0x000e220008000c00 */
[C---:B------:R-:W-:Y:S01]  /*1ea0*/  IMAD.SHL.U32 R26, R4.reuse, 0x8, RZ ;  /* 0x00000008041a7824 */ /* 0x040fe200078e00ff */
[----:B------:R-:W-:Y:S01]  /*1eb0*/  SHF.L.U64.HI R0, R4, 0x3, R5 ;  /* 0x0000000304007819 */ /* 0x000fe20000010205 */
[----:B------:R-:W3:Y:S03]  /*1ec0*/  LDCU.64 UR16, c[0x0][0x3c0] ;  /* 0x00007800ff1077ac */ /* 0x000ee60008000a00 */
[----:B0-----:R-:W-:-:S04]  /*1ed0*/  IADD3 R24, P0, PT, R26, UR30, RZ ;  /* 0x0000001e1a187c10 */ /* 0x001fc8000ff1e0ff */
[----:B------:R-:W-:Y:S02]  /*1ee0*/  IADD3.X R25, PT, PT, R0, UR31, RZ, P0, !PT ;  /* 0x0000001f00197c10 */ /* 0x000fe400087fe4ff */
[----:B------:R-:W-:-:S03]  /*1ef0*/  IADD3 R10, P0, PT, R26, UR28, RZ ;  /* 0x0000001c1a0a7c10 */ /* 0x000fc6000ff1e0ff */
[----:B------:R-:W1:Y:S01]  /*1f00*/  LDG.E.64 R6, desc[UR24][R24.64] ;  /* 0x0000001818067981 */ /* 0x000e62000c1e1b00 */
[----:B------:R-:W-:Y:S01]  /*1f10*/  IADD3.X R11, PT, PT, R0, UR29, RZ, P0, !PT ;  /* 0x0000001d000b7c10 */ /* 0x000fe200087fe4ff */
[----:B------:R-:W1:Y:S01]  /*1f20*/  LDCU.128 UR28, c[0x0][0x3d0] ;  /* 0x00007a00ff1c77ac */ /* 0x000e620008000c00 */
[----:B---3--:R-:W-:-:S03]  /*1f30*/  IADD3 R26, P0, PT, R26, UR16, RZ ;  /* 0x000000101a1a7c10 */ /* 0x008fc6000ff1e0ff */
[----:B------:R-:W3:Y:S01]  /*1f40*/  LDG.E.64 R4, desc[UR24][R10.64] ;  /* 0x000000180a047981 */ /* 0x000ee2000c1e1b00 */
[----:B------:R-:W-:Y:S01]  /*1f50*/  IADD3.X R27, PT, PT, R0, UR17, RZ, P0, !PT ;  /* 0x00000011001b7c10 */ /* 0x000fe200087fe4ff */
[----:B------:R-:W2:Y:S04]  /*1f60*/  LDCU.64 UR16, c[0x0][0x3e0] ;  /* 0x00007c00ff1077ac */ /* 0x000ea80008000a00 */
[----:B------:R-:W2:Y:S01]  /*1f70*/  LDG.E.64 R8, desc[UR24][R26.64] ;  /* 0x000000181a087981 */ /* 0x000ea2000c1e1b00 */
[----:B------:R-:W-:Y:S01]  /*1f80*/  BSSY.RECONVERGENT B1, `(.L_x_25) ;  /* 0x000001f000017945 */ /* 0x000fe20003800200 */
[----:B-1----:R-:W-:Y:S02]  /*1f90*/  DFMA R6, R16, UR30, -R6 ;  /* 0x0000001e10067c2b */ /* 0x002fe40008000806 */
[----:B---3--:R-:W-:-:S06]  /*1fa0*/  DFMA R4, R18, UR28, -R4 ;  /* 0x0000001c12047c2b */ /* 0x008fcc0008000804 */
[----:B------:R-:W-:Y:S02]  /*1fb0*/  DMUL R6, R6, R6 ;  /* 0x0000000606067228 */ /* 0x000fe40000000000 */
[----:B--2---:R-:W-:-:S06]  /*1fc0*/  DFMA R8, R14, UR16, -R8 ;  /* 0x000000100e087c2b */ /* 0x004fcc0008000808 */
[----:B------:R-:W-:-:S08]  /*1fd0*/  DFMA R6, R4, R4, R6 ;  /* 0x000000040406722b */ /* 0x000fd00000000006 */
[----:B------:R-:W-:Y:S01]  /*1fe0*/  DFMA R24, R8, R8, R6 ;  /* 0x000000080818722b */ /* 0x000fe20000000006 */
[----:B------:R-:W-:Y:S01]  /*1ff0*/  MOV R8, 0x0 ;  /* 0x0000000000087802 */ /* 0x000fe20000000f00 */
[----:B------:R-:W-:-:S04]  /*2000*/  IMAD.MOV.U32 R9, RZ, RZ, 0x3fd80000 ;  /* 0x3fd80000ff097424 */ /* 0x000fc800078e00ff */
        /* <DEDUP_REMOVED lines=18> */
[----:B------:R-:W-:-:S07]  /*2130*/  IMAD.MOV.U32 R5, RZ, RZ, R9 ;  /* 0x000000ffff057224 */ /* 0x000fce00078e0009 */
[----:B------:R-:W-:Y:S05]  /*2140*/  CALL.REL.NOINC `($__internal_1_$__cuda_sm20_dsqrt_rn_f64_mediumpath_v1) ;  /* 0x0000000c00787944 */ /* 0x000fea0003c00000 */
[----:B------:R-:W-:Y:S01]  /*2150*/  MOV R6, R24 ;  /* 0x0000001800067202 */ /* 0x000fe20000000f00 */
[----:B------:R-:W-:-:S07]  /*2160*/  IMAD.MOV.U32 R7, RZ, RZ, R25 ;  /* 0x000000ffff077224 */ /* 0x000fce00078e0019 */
.L_x_26:
[----:B------:R-:W-:Y:S05]  /*2170*/  BSYNC.RECONVERGENT B1 ;  /* 0x0000000000017941 */ /* 0x000fea0003800200 */
.L_x_25:
[----:B------:R-:W-:Y:S01]  /*2180*/  DMUL R20, R6, -R20 ;  /* 0x8000001406147228 */ /* 0x000fe20000000000 */
[----:B------:R-:W-:Y:S01]  /*2190*/  IMAD.MOV.U32 R4, RZ, RZ, 0x652b82fe ;  /* 0x652b82feff047424 */ /* 0x000fe200078e00ff */
[----:B------:R-:W-:Y:S01]  /*21a0*/  UMOV UR16, 0xfefa39ef ;  /* 0xfefa39ef00107882 */ /* 0x000fe20000000000 */
[----:B------:R-:W-:Y:S01]  /*21b0*/  IMAD.MOV.U32 R5, RZ, RZ, 0x3ff71547 ;  /* 0x3ff71547ff057424 */ /* 0x000fe200078e00ff */
[----:B------:R-:W-:Y:S01]  /*21c0*/  UMOV UR17, 0x3fe62e42 ;  /* 0x3fe62e4200117882 */ /* 0x000fe20000000000 */
[----:B------:R-:W0:Y:S01]  /*21d0*/  MUFU.RCP64H R15, R7 ;  /* 0x00000007000f7308 */ /* 0x000e220000001800 */
[----:B------:R-:W-:Y:S01]  /*21e0*/  IMAD.MOV.U32 R14, RZ, RZ, 0x1 ;  /* 0x00000001ff0e7424 */ /* 0x000fe200078e00ff */
[----:B------:R-:W-:Y:S02]  /*21f0*/  BSSY.RECONVERGENT B1, `(.L_x_27) ;  /* 0x000003c000017945 */ /* 0x000fe40003800200 */
[----:B------:R-:W-:Y:S01]  /*2200*/  DFMA R4, R20, R4, 6.75539944105574400000e+15 ;  /* 0x433800001404742b */ /* 0x000fe20000000004 */
[----:B------:R-:W-:-:S07]  /*2210*/  FSETP.GEU.AND P0, PT, |R21|, 4.1917929649353027344, PT ;  /* 0x4086232b1500780b */ /* 0x000fce0003f0e200 */
[----:B------:R-:W-:Y:S02]  /*2220*/  DADD R8, R4, -6.75539944105574400000e+15 ;  /* 0xc338000004087429 */ /* 0x000fe40000000000 */
[----:B0-----:R-:W-:-:S06]  /*2230*/  DFMA R16, R14, -R6, 1 ;  /* 0x3ff000000e10742b */ /* 0x001fcc0000000806 */
[----:B------:R-:W-:Y:S01]  /*2240*/  DFMA R10, R8, -UR16, R20 ;  /* 0x80000010080a7c2b */ /* 0x000fe20008000014 */
[----:B------:R-:W-:Y:S01]  /*2250*/  UMOV UR16, 0x3b39803f ;  /* 0x3b39803f00107882 */ /* 0x000fe20000000000 */
[----:B------:R-:W-:Y:S01]  /*2260*/  UMOV UR17, 0x3c7abc9e ;  /* 0x3c7abc9e00117882 */ /* 0x000fe20000000000 */
[----:B------:R-:W-:-:S05]  /*2270*/  DFMA R16, R16, R16, R16 ;  /* 0x000000101010722b */ /* 0x000fca0000000010 */
[----:B------:R-:W-:Y:S01]  /*2280*/  DFMA R8, R8, -UR16, R10 ;  /* 0x8000001008087c2b */ /* 0x000fe2000800000a */
[----:B------:R-:W-:Y:S01]  /*2290*/  UMOV UR16, 0x69ce2bdf ;  /* 0x69ce2bdf00107882 */ /* 0x000fe20000000000 */
[----:B------:R-:W-:Y:S01]  /*22a0*/  MOV R10, 0xfca213ea ;  /* 0xfca213ea000a7802 */ /* 0x000fe20000000f00 */
[----:B------:R-:W-:Y:S01]  /*22b0*/  IMAD.MOV.U32 R11, RZ, RZ, 0x3e928af3 ;  /* 0x3e928af3ff0b7424 */ /* 0x000fe200078e00ff */
[----:B------:R-:W-:Y:S01]  /*22c0*/  UMOV UR17, 0x3e5ade15 ;  /* 0x3e5ade1500117882 */ /* 0x000fe20000000000 */
[----:B------:R-:W-:-:S04]  /*22d0*/  DFMA R16, R14, R16, R14 ;  /* 0x000000100e10722b */ /* 0x000fc8000000000e */
        /* <DEDUP_REMOVED lines=24> */
[----:B------:R-:W-:-:S08]  /*2460*/  DFMA R10, R8, R10, UR16 ;  /* 0x00000010080a7e2b */ /* 0x000fd0000800000a */
[----:B------:R-:W-:-:S08]  /*2470*/  DFMA R10, R8, R10, 1 ;  /* 0x3ff00000080a742b */ /* 0x000fd0000000000a */
[----:B------:R-:W-:Y:S02]  /*2480*/  DFMA R10, R8, R10, 1 ;  /* 0x3ff00000080a742b */ /* 0x000fe4000000000a */
[----:B------:R-:W-:-:S08]  /*2490*/  DFMA R8, R16, -R6, 1 ;  /* 0x3ff000001008742b */ /* 0x000fd00000000806 */
[----:B------:R-:W-:Y:S01]  /*24a0*/  DFMA R16, R16, R8, R16 ;  /* 0x000000081010722b */ /* 0x000fe20000000010 */
[----:B------:R-:W-:Y:S01]  /*24b0*/  IMAD R9, R4, 0x100000, R11 ;  /* 0x0010000004097824 */ /* 0x000fe200078e020b */
[----:B------:R-:W-:Y:S01]  /*24c0*/  MOV R8, R10 ;  /* 0x0000000a00087202 */ /* 0x000fe20000000f00 */
[----:B------:R-:W-:Y:S08]  /*24d0*/  @!P0 BRA `(.L_x_28) ;  /* 0x0000000000348947 */ /* 0x000ff00003800000 */
[----:B------:R-:W-:Y:S01]  /*24e0*/  FSETP.GEU.AND P1, PT, |R21|, 4.2275390625, PT ;  /* 0x408748001500780b */ /* 0x000fe20003f2e200 */
[C---:B------:R-:W-:Y:S02]  /*24f0*/  DADD R8, R20.reuse, +INF ;  /* 0x7ff0000014087429 */ /* 0x040fe40000000000 */
[----:B------:R-:W-:-:S08]  /*2500*/  DSETP.GEU.AND P0, PT, R20, RZ, PT ;  /* 0x000000ff1400722a */ /* 0x000fd00003f0e000 */
[----:B------:R-:W-:Y:S02]  /*2510*/  FSEL R8, R8, RZ, P0 ;  /* 0x000000ff08087208 */ /* 0x000fe40000000000 */
[----:B------:R-:W-:Y:S02]  /*2520*/  @!P1 LEA.HI R0, R4, R4, RZ, 0x1 ;  /* 0x0000000404009211 */ /* 0x000fe400078f08ff */
[----:B------:R-:W-:Y:S02]  /*2530*/  FSEL R9, R9, RZ, P0 ;  /* 0x000000ff09097208 */ /* 0x000fe40000000000 */
[----:B------:R-:W-:-:S05]  /*2540*/  @!P1 SHF.R.S32.HI R5, RZ, 0x1, R0 ;  /* 0x00000001ff059819 */ /* 0x000fca0000011400 */
[----:B------:R-:W-:Y:S02]  /*2550*/  @!P1 IMAD.IADD R4, R4, 0x1, -R5 ;  /* 0x0000000104049824 */ /* 0x000fe400078e0a05 */
[----:B------:R-:W-:-:S03]  /*2560*/  @!P1 IMAD R5, R5, 0x100000, R11 ;  /* 0x0010000005059824 */ /* 0x000fc600078e020b */
[----:B------:R-:W-:Y:S01]  /*2570*/  @!P1 LEA R11, R4, 0x3ff00000, 0x14 ;  /* 0x3ff00000040b9811 */ /* 0x000fe200078ea0ff */
[----:B------:R-:W-:Y:S01]  /*2580*/  @!P1 IMAD.MOV.U32 R4, RZ, RZ, R10 ;  /* 0x000000ffff049224 */ /* 0x000fe200078e000a */
[----:B------:R-:W-:-:S06]  /*2590*/  @!P1 MOV R10, RZ ;  /* 0x000000ff000a9202 */ /* 0x000fcc0000000f00 */
[----:B------:R-:W-:-:S11]  /*25a0*/  @!P1 DMUL R8, R4, R10 ;  /* 0x0000000a04089228 */ /* 0x000fd60000000000 */
.L_x_28:
[----:B------:R-:W-:Y:S05]  /*25b0*/  BSYNC.RECONVERGENT B1 ;  /* 0x0000000000017941 */ /* 0x000fea0003800200 */
.L_x_27:
        /* <DEDUP_REMOVED lines=15> */
[----:B------:R-:W-:Y:S02]  /*26b0*/  IMAD.MOV.U32 R4, RZ, RZ, R24 ;  /* 0x000000ffff047224 */ /* 0x000fe400078e0018 */
[----:B------:R-:W-:-:S07]  /*26c0*/  IMAD.MOV.U32 R5, RZ, RZ, R25 ;  /* 0x000000ffff057224 */ /* 0x000fce00078e0019 */
.L_x_30:
[----:B------:R-:W-:Y:S05]  /*26d0*/  BSYNC.RECONVERGENT B1 ;  /* 0x0000000000017941 */ /* 0x000fea0003800200 */
.L_x_29:
        /* <DEDUP_REMOVED lines=23> */
[----:B------:R-:W-:Y:S01]  /*2850*/  IMAD.U32 R6, RZ, RZ, UR18 ;  /* 0x00000012ff067e24 */ /* 0x000fe2000f8e00ff */
[----:B------:R-:W-:-:S07]  /*2860*/  MOV R27, R7 ;  /* 0x00000007001b7202 */ /* 0x000fce0000000f00 */
[----:B------:R-:W-:Y:S05]  /*2870*/  CALL.REL.NOINC `($__internal_0_$__cuda_sm20_div_rn_f64_full) ;  /* 0x0000000000307944 */ /* 0x000fea0003c00000 */
[----:B------:R-:W-:Y:S02]  /*2880*/  IMAD.MOV.U32 R6, RZ, RZ, R24 ;  /* 0x000000ffff067224 */ /* 0x000fe400078e0018 */
[----:B------:R-:W-:-:S07]  /*2890*/  IMAD.MOV.U32 R7, RZ, RZ, R25 ;  /* 0x000000ffff077224 */ /* 0x000fce00078e0019 */
.L_x_32:
[----:B------:R-:W-:Y:S05]  /*28a0*/  BSYNC.RECONVERGENT B1 ;  /* 0x0000000000017941 */ /* 0x000fea0003800200 */
.L_x_31:
[----:B------:R-:W-:-:S11]  /*28b0*/  DADD R38, R38, R6 ;  /* 0x0000000026267229 */ /* 0x000fd60000000006 */
.L_x_24:
[----:B------:R-:W0:Y:S02]  /*28c0*/  LDC.64 R4, c[0x0][0x3c8] ;  /* 0x0000f200ff047b82 */ /* 0x000e240000000a00 */
[----:B0-----:R-:W-:-:S04]  /*28d0*/  IMAD.WIDE R4, R2, 0x8, R4 ;  /* 0x0000000802047825 */ /* 0x001fc800078e0204 */
[----:B------:R-:W-:Y:S01]  /*28e0*/  VIADD R2, R2, UR8 ;  /* 0x0000000802027c36 */ /* 0x000fe20008000000 */
[----:B------:R0:W-:Y:S04]  /*28f0*/  STG.E.64 desc[UR24][R4.64], R38 ;  /* 0x0000002604007986 */ /* 0x0001e8000c101b18 */
[----:B------:R-:W-:-:S13]  /*2900*/  ISETP.GE.AND P0, PT, R2, UR7, PT ;  /* 0x0000000702007c0c */ /* 0x000fda000bf06270 */
[----:B0-----:R-:W-:Y:S05]  /*2910*/  @!P0 BRA `(.L_x_33) ;  /* 0xffffffd800d08947 */ /* 0x001fea000383ffff */
[----:B------:R-:W-:Y:S05]  /*2920*/  BSYNC.RECONVERGENT B0 ;  /* 0x0000000000007941 */ /* 0x000fea0003800200 */
.L_x_3:
[----:B------:R-:W-:Y:S05]  /*2930*/  EXIT ;  /* 0x000000000000794d */ /* 0x000fea0003800000 */
        .weak           $__internal_0_$__cuda_sm20_div_rn_f64_full
        .type           $__internal_0_$__cuda_sm20_div_rn_f64_full,@function
        .size           $__internal_0_$__cuda_sm20_div_rn_f64_full,($__internal_1_$__cuda_sm20_dsqrt_rn_f64_mediumpath_v1 - $__internal_0_$__cuda_sm20_div_rn_f64_full)
$__internal_0_$__cuda_sm20_div_rn_f64_full:
[C---:B------:R-:W-:Y:S01]  /*2940*/  FSETP.GEU.AND P0, PT, |R27|.reuse, 1.469367938527859385e-39, PT ;  /* 0x001000001b00780b */ /* 0x040fe20003f0e200 */
[----:B------:R-:W-:Y:S01]  /*2950*/  IMAD.MOV.U32 R29, RZ, RZ, R5 ;  /* 0x000000ffff1d7224 */ /* 0x000fe200078e0005 */
[----:B------:R-:W-:Y:S01]  /*2960*/  MOV R26, R24 ;  /* 0x00000018001a7202 */ /* 0x000fe20000000f00 */
[----:B------:R-:W-:Y:S01]  /*2970*/  IMAD.MOV.U32 R32, RZ, RZ, 0x1 ;  /* 0x00000001ff207424 */ /* 0x000fe200078e00ff */
[----:B------:R-:W-:Y:S01]  /*2980*/  LOP3.LUT R25, R27, 0x800fffff, RZ, 0xc0, !PT ;  /* 0x800fffff1b197812 */ /* 0x000fe200078ec0ff */
[----:B------:R-:W-:Y:S01]  /*2990*/  IMAD.MOV.U32 R28, RZ, RZ, R4 ;  /* 0x000000ffff1c7224 */ /* 0x000fe200078e0004 */
[----:B------:R-:W-:Y:S01]  /*29a0*/  FSETP.GEU.AND P2, PT, |R29|, 1.469367938527859385e-39, PT ;  /* 0x001000001d00780b */ /* 0x000fe20003f4e200 */
[----:B------:R-:W-:Y:S01]  /*29b0*/  BSSY.RECONVERGENT B2, `(.L_x_34) ;  /* 0x0000052000027945 */ /* 0x000fe20003800200 */
[----:B------:R-:W-:Y:S02]  /*29c0*/  LOP3.LUT R25, R25, 0x3ff00000, RZ, 0xfc, !PT ;  /* 0x3ff0000019197812 */ /* 0x000fe400078efcff */
[----:B------:R-:W-:-:S02]  /*29d0*/  LOP3.LUT R4, R29, 0x7ff00000, RZ, 0xc0, !PT ;  /* 0x7ff000001d047812 */ /* 0x000fc400078ec0ff */
[----:B------:R-:W-:Y:S01]  /*29e0*/  LOP3.LUT R41, R27, 0x7ff00000, RZ, 0xc0, !PT ;  /* 0x7ff000001b297812 */ /* 0x000fe200078ec0ff */
[----:B------:R-:W-:Y:S02]  /*29f0*/  @!P0 DMUL R24, R26, 8.98846567431157953865e+307 ;  /* 0x7fe000001a188828 */ /* 0x000fe40000000000 */
[----:B------:R-:W-:Y:S01]  /*2a00*/  IMAD.MOV.U32 R40, RZ, RZ, R4 ;  /* 0x000000ffff287224 */ /* 0x000fe200078e0004 */
[----:B------:R-:W-:-:S03]  /*2a10*/  ISETP.GE.U32.AND P1, PT, R4, R41, PT ;  /* 0x000000290400720c */ /* 0x000fc60003f26070 */
[----:B------:R-:W0:Y:S01]  /*2a20*/  MUFU.RCP64H R33, R25 ;  /* 0x0000001900217308 */ /* 0x000e220000001800 */
[----:B------:R-:W-:Y:S01]  /*2a30*/  @!P2 LOP3.LUT R5, R27, 0x7ff00000, RZ, 0xc0, !PT ;  /* 0x7ff000001b05a812 */ /* 0x000fe200078ec0ff */
[----:B------:R-:W-:Y:S02]  /*2a40*/  @!P2 IMAD.MOV.U32 R34, RZ, RZ, RZ ;  /* 0x000000ffff22a224 */ /* 0x000fe400078e00ff */
[----:B------:R-:W-:Y:S02]  /*2a50*/  @!P0 LOP3.LUT R41, R25, 0x7ff00000, RZ, 0xc0, !PT ;  /* 0x7ff0000019298812 */ /* 0x000fe400078ec0ff */
[----:B------:R-:W-:Y:S02]  /*2a60*/  @!P2 ISETP.GE.U32.AND P3, PT, R4, R5, PT ;  /* 0x000000050400a20c */ /* 0x000fe40003f66070 */
[----:B------:R-:W-:Y:S01]  /*2a70*/  MOV R5, 0x1ca00000 ;  /* 0x1ca0000000057802 */ /* 0x000fe20000000f00 */
[----:B------:R-:W-:-:S03]  /*2a80*/  VIADD R42, R41, 0xffffffff ;  /* 0xffffffff292a7836 */ /* 0x000fc60000000000 */
[----:B------:R-:W-:-:S04]  /*2a90*/  @!P2 SEL R35, R5, 0x63400000, !P3 ;  /* 0x634000000523a807 */ /* 0x000fc80005800000 */
[----:B------:R-:W-:Y:S01]  /*2aa0*/  @!P2 LOP3.LUT R35, R35, 0x80000000, R29, 0xf8, !PT ;  /* 0x800000002323a812 */ /* 0x000fe200078ef81d */
[----:B0-----:R-:W-:-:S03]  /*2ab0*/  DFMA R30, R32, -R24, 1 ;  /* 0x3ff00000201e742b */ /* 0x001fc60000000818 */
[----:B------:R-:W-:-:S05]  /*2ac0*/  @!P2 LOP3.LUT R35, R35, 0x100000, RZ, 0xfc, !PT ;  /* 0x001000002323a812 */ /* 0x000fca00078efcff */
[----:B------:R-:W-:-:S08]  /*2ad0*/  DFMA R30, R30, R30, R30 ;  /* 0x0000001e1e1e722b */ /* 0x000fd0000000001e */
[----:B------:R-:W-:Y:S01]  /*2ae0*/  DFMA R32, R32, R30, R32 ;  /* 0x0000001e2020722b */ /* 0x000fe20000000020 */
[----:B------:R-:W-:Y:S01]  /*2af0*/  SEL R31, R5, 0x63400000, !P1 ;  /* 0x63400000051f7807 */ /* 0x000fe20004800000 */
[----:B------:R-:W-:-:S03]  /*2b00*/  IMAD.MOV.U32 R30, RZ, RZ, R28 ;  /* 0x000000ffff1e7224 */ /* 0x000fc600078e001c */
[----:B------:R-:W-:-:S03]  /*2b10*/  LOP3.LUT R31, R31, 0x800fffff, R29, 0xf8, !PT ;  /* 0x800fffff1f1f7812 */ /* 0x000fc600078ef81d */
[----:B------:R-:W-:-:S03]  /*2b20*/  DFMA R36, R32, -R24, 1 ;  /* 0x3ff000002024742b */ /* 0x000fc60000000818 */
[----:B------:R-:W-:-:S05]  /*2b30*/  @!P2 DFMA R30, R30, 2, -R34 ;  /* 0x400000001e1ea82b */ /* 0x000fca0000000822 */
[----:B------:R-:W-:-:S05]  /*2b40*/  DFMA R36, R32, R36, R32 ;  /* 0x000000242024722b */ /* 0x000fca0000000020 */
[----:B------:R-:W-:-:S03]  /*2b50*/  @!P2 LOP3.LUT R40, R31, 0x7ff00000, RZ, 0xc0, !PT ;  /* 0x7ff000001f28a812 */ /* 0x000fc600078ec0ff */
[----:B------:R-:W-:Y:S01]  /*2b60*/  DMUL R32, R36, R30 ;  /* 0x0000001e24207228 */ /* 0x000fe20000000000 */
[----:B------:R-:W-:-:S04]  /*2b70*/  IADD3 R34, PT, PT, R40, -0x1, RZ ;  /* 0xffffffff28227810 */ /* 0x000fc80007ffe0ff */
[----:B------:R-:W-:-:S03]  /*2b80*/  ISETP.GT.U32.AND P0, PT, R34, 0x7feffffe, PT ;  /* 0x7feffffe2200780c */ /* 0x000fc60003f04070 */
[----:B------:R-:W-:Y:S01]  /*2b90*/  DFMA R34, R32, -R24, R30 ;  /* 0x800000182022722b */ /* 0x000fe2000000001e */
[----:B------:R-:W-:-:S07]  /*2ba0*/  ISETP.GT.U32.OR P0, PT, R42, 0x7feffffe, P0 ;  /* 0x7feffffe2a00780c */ /* 0x000fce0000704470 */
[----:B------:R-:W-:-:S06]  /*2bb0*/  DFMA R34, R36, R34, R32 ;  /* 0x000000222422722b */ /* 0x000fcc0000000020 */
[----:B------:R-:W-:Y:S05]  /*2bc0*/  @P0 BRA `(.L_x_35) ;  /* 0x00000000006c0947 */ /* 0x000fea0003800000 */
[----:B------:R-:W-:Y:S02]  /*2bd0*/  LOP3.LUT R29, R27, 0x7ff00000, RZ, 0xc0, !PT ;  /* 0x7ff000001b1d7812 */ /* 0x000fe400078ec0ff */
[----:B------:R-:W-:Y:S02]  /*2be0*/  MOV R32, RZ ;  /* 0x000000ff00207202 */ /* 0x000fe40000000f00 */
[CC--:B------:R-:W-:Y:S02]  /*2bf0*/  VIADDMNMX R28, R4.reuse, -R29.reuse, 0xb9600000, !PT ;  /* 0xb9600000041c7446 */ /* 0x0c0fe4000780091d */
[----:B------:R-:W-:Y:S02]  /*2c00*/  ISETP.GE.U32.AND P0, PT, R4, R29, PT ;  /* 0x0000001d0400720c */ /* 0x000fe40003f06070 */
[----:B------:R-:W-:Y:S02]  /*2c10*/  VIMNMX R28, PT, PT, R28, 0x46a00000, PT ;  /* 0x46a000001c1c7848 */ /* 0x000fe40003fe0100 */
[----:B------:R-:W-:-:S05]  /*2c20*/  SEL R5, R5, 0x63400000, !P0 ;  /* 0x6340000005057807 */ /* 0x000fca0004000000 */
[----:B------:R-:W-:-:S04]  /*2c30*/  IMAD.IADD R28, R28, 0x1, -R5 ;  /* 0x000000011c1c7824 */ /* 0x000fc800078e0a05 */
[----:B------:R-:W-:-:S06]  /*2c40*/  VIADD R33, R28, 0x7fe00000 ;  /* 0x7fe000001c217836 */ /* 0x000fcc0000000000 */
[----:B------:R-:W-:-:S10]  /*2c50*/  DMUL R4, R34, R32 ;  /* 0x0000002022047228 */ /* 0x000fd40000000000 */
[----:B------:R-:W-:-:S13]  /*2c60*/  FSETP.GTU.AND P0, PT, |R5|, 1.469367938527859385e-39, PT ;  /* 0x001000000500780b */ /* 0x000fda0003f0c200 */
[----:B------:R-:W-:Y:S05]  /*2c70*/  @P0 BRA `(.L_x_36) ;  /* 0x0000000000940947 */ /* 0x000fea0003800000 */
[----:B------:R-:W-:Y:S01]  /*2c80*/  DFMA R24, R34, -R24, R30 ;  /* 0x800000182218722b */ /* 0x000fe2000000001e */
[----:B------:R-:W-:-:S09]  /*2c90*/  IMAD.MOV.U32 R32, RZ, RZ, RZ ;  /* 0x000000ffff207224 */ /* 0x000fd200078e00ff */
[C---:B------:R-:W-:Y:S02]  /*2ca0*/  FSETP.NEU.AND P0, PT, R25.reuse, RZ, PT ;  /* 0x000000ff1900720b */ /* 0x040fe40003f0d000 */
[----:B------:R-:W-:-:S04]  /*2cb0*/  LOP3.LUT R27, R25, 0x80000000, R27, 0x48, !PT ;  /* 0x80000000191b7812 */ /* 0x000fc800078e481b */
[----:B------:R-:W-:-:S07]  /*2cc0*/  LOP3.LUT R33, R27, R33, RZ, 0xfc, !PT ;  /* 0x000000211b217212 */ /* 0x000fce00078efcff */
[----:B------:R-:W-:Y:S05]  /*2cd0*/  @!P0 BRA `(.L_x_36) ;  /* 0x00000000007c8947 */ /* 0x000fea0003800000 */
[----:B------:R-:W-:Y:S01]  /*2ce0*/  IMAD.MOV R25, RZ, RZ, -R28 ;  /* 0x000000ffff197224 */ /* 0x000fe200078e0a1c */
[----:B------:R-:W-:Y:S01]  /*2cf0*/  DMUL.RP R32, R34, R32 ;  /* 0x0000002022207228 */ /* 0x000fe20000008000 */
[----:B------:R-:W-:-:S06]  /*2d00*/  IMAD.MOV.U32 R24, RZ, RZ, RZ ;  /* 0x000000ffff187224 */ /* 0x000fcc00078e00ff */
[----:B------:R-:W-:-:S03]  /*2d10*/  DFMA R24, R4, -R24, R34 ;  /* 0x800000180418722b */ /* 0x000fc60000000022 */
[----:B------:R-:W-:-:S03]  /*2d20*/  LOP3.LUT R27, R33, R27, RZ, 0x3c, !PT ;  /* 0x0000001b211b7212 */ /* 0x000fc600078e3cff */
[----:B------:R-:W-:-:S04]  /*2d30*/  IADD3 R24, PT, PT, -R28, -0x43300000, RZ ;  /* 0xbcd000001c187810 */ /* 0x000fc80007ffe1ff */
[----:B------:R-:W-:-:S04]  /*2d40*/  FSETP.NEU.AND P0, PT, |R25|, R24, PT ;  /* 0x000000181900720b */ /* 0x000fc80003f0d200 */
[----:B------:R-:W-:Y:S02]  /*2d50*/  FSEL R4, R32, R4, !P0 ;  /* 0x0000000420047208 */ /* 0x000fe40004000000 */
[----:B------:R-:W-:Y:S01]  /*2d60*/  FSEL R5, R27, R5, !P0 ;  /* 0x000000051b057208 */ /* 0x000fe20004000000 */
[----:B------:R-:W-:Y:S06]  /*2d70*/  BRA `(.L_x_36) ;  /* 0x0000000000547947 */ /* 0x000fec0003800000 */
.L_x_35:
[----:B------:R-:W-:-:S14]  /*2d80*/  DSETP.NAN.AND P0, PT, R28, R28, PT ;  /* 0x0000001c1c00722a */ /* 0x000fdc0003f08000 */
[----:B------:R-:W-:Y:S05]  /*2d90*/  @P0 BRA `(.L_x_37) ;  /* 0x0000000000440947 */ /* 0x000fea0003800000 */
[----:B------:R-:W-:-:S14]  /*2da0*/  DSETP.NAN.AND P0, PT, R26, R26, PT ;  /* 0x0000001a1a00722a */ /* 0x000fdc0003f08000 */
[----:B------:R-:W-:Y:S05]  /*2db0*/  @P0 BRA `(.L_x_38) ;  /* 0x0000000000300947 */ /* 0x000fea0003800000 */
[----:B------:R-:W-:Y:S01]  /*2dc0*/  ISETP.NE.AND P0, PT, R40, R41, PT ;  /* 0x000000292800720c */ /* 0x000fe20003f05270 */
[----:B------:R-:W-:Y:S01]  /*2dd0*/  IMAD.MOV.U32 R5, RZ, RZ, -0x80000 ;  /* 0xfff80000ff057424 */ /* 0x000fe200078e00ff */
[----:B------:R-:W-:-:S11]  /*2de0*/  MOV R4, 0x0 ;  /* 0x0000000000047802 */ /* 0x000fd60000000f00 */
[----:B------:R-:W-:Y:S05]  /*2df0*/  @!P0 BRA `(.L_x_36) ;  /* 0x0000000000348947 */ /* 0x000fea0003800000 */
[----:B------:R-:W-:Y:S02]  /*2e00*/  ISETP.NE.AND P0, PT, R40, 0x7ff00000, PT ;  /* 0x7ff000002800780c */ /* 0x000fe40003f05270 */
[----:B------:R-:W-:Y:S02]  /*2e10*/  LOP3.LUT R5, R29, 0x80000000, R27, 0x48, !PT ;  /* 0x800000001d057812 */ /* 0x000fe400078e481b */
[----:B------:R-:W-:-:S13]  /*2e20*/  ISETP.EQ.OR P0, PT, R41, RZ, !P0 ;  /* 0x000000ff2900720c */ /* 0x000fda0004702670 */
[----:B------:R-:W-:Y:S01]  /*2e30*/  @P0 LOP3.LUT R24, R5, 0x7ff00000, RZ, 0xfc, !PT ;  /* 0x7ff0000005180812 */ /* 0x000fe200078efcff */
[----:B------:R-:W-:Y:S02]  /*2e40*/  @!P0 IMAD.MOV.U32 R4, RZ, RZ, RZ ;  /* 0x000000ffff048224 */ /* 0x000fe400078e00ff */
[----:B------:R-:W-:Y:S01]  /*2e50*/  @P0 IMAD.MOV.U32 R4, RZ, RZ, RZ ;  /* 0x000000ffff040224 */ /* 0x000fe200078e00ff */
[----:B------:R-:W-:Y:S01]  /*2e60*/  @P0 MOV R5, R24 ;  /* 0x0000001800050202 */ /* 0x000fe20000000f00 */
[----:B------:R-:W-:Y:S06]  /*2e70*/  BRA `(.L_x_36) ;  /* 0x0000000000147947 */ /* 0x000fec0003800000 */
.L_x_38:
[----:B------:R-:W-:Y:S01]  /*2e80*/  LOP3.LUT R5, R27, 0x80000, RZ, 0xfc, !PT ;  /* 0x000800001b057812 */ /* 0x000fe200078efcff */
[----:B------:R-:W-:Y:S01]  /*2e90*/  IMAD.MOV.U32 R4, RZ, RZ, R26 ;  /* 0x000000ffff047224 */ /* 0x000fe200078e001a */
[----:B------:R-:W-:Y:S06]  /*2ea0*/  BRA `(.L_x_36) ;  /* 0x0000000000087947 */ /* 0x000fec0003800000 */
.L_x_37:
[----:B------:R-:W-:Y:S01]  /*2eb0*/  LOP3.LUT R5, R29, 0x80000, RZ, 0xfc, !PT ;  /* 0x000800001d057812 */ /* 0x000fe200078efcff */
[----:B------:R-:W-:-:S07]  /*2ec0*/  IMAD.MOV.U32 R4, RZ, RZ, R28 ;  /* 0x000000ffff047224 */ /* 0x000fce00078e001c */
.L_x_36:
[----:B------:R-:W-:Y:S05]  /*2ed0*/  BSYNC.RECONVERGENT B2 ;  /* 0x0000000000027941 */ /* 0x000fea0003800200 */
.L_x_34:
[----:B------:R-:W-:Y:S01]  /*2ee0*/  IMAD.MOV.U32 R24, RZ, RZ, R4 ;  /* 0x000000ffff187224 */ /* 0x000fe200078e0004 */
[----:B------:R-:W-:Y:S01]  /*2ef0*/  MOV R25, R5 ;  /* 0x0000000500197202 */ /* 0x000fe20000000f00 */
[----:B------:R-:W-:Y:S02]  /*2f00*/  IMAD.MOV.U32 R4, RZ, RZ, R0 ;  /* 0x000000ffff047224 */ /* 0x000fe400078e0000 */
[----:B------:R-:W-:-:S04]  /*2f10*/  IMAD.MOV.U32 R5, RZ, RZ, 0x0 ;  /* 0x00000000ff057424 */ /* 0x000fc800078e00ff */
[----:B------:R-:W-:Y:S05]  /*2f20*/  RET.REL.NODEC R4 `(_Z15sdaFluenceModelPKiPKdddidS2_S2_S2_Pddddiii) ;  /* 0xffffffd004347950 */ /* 0x000fea0003c3ffff */
        .weak           $__internal_1_$__cuda_sm20_dsqrt_rn_f64_mediumpath_v1
        .type           $__internal_1_$__cuda_sm20_dsqrt_rn_f64_mediumpath_v1,@function
        .size           $__internal_1_$__cuda_sm20_dsqrt_rn_f64_mediumpath_v1,(.L_x_45 - $__internal_1_$__cuda_sm20_dsqrt_rn_f64_mediumpath_v1)
$__internal_1_$__cuda_sm20_dsqrt_rn_f64_mediumpath_v1:
[----:B------:R-:W-:Y:S01]  /*2f30*/  ISETP.GE.U32.AND P1, PT, R24, -0x3400000, PT ;  /* 0xfcc000001800780c */ /* 0x000fe20003f26070 */
[----:B------:R-:W-:Y:S01]  /*2f40*/  BSSY.RECONVERGENT B2, `(.L_x_39) ;  /* 0x0000026000027945 */ /* 0x000fe20003800200 */
[----:B------:R-:W-:Y:S01]  /*2f50*/  IMAD.MOV.U32 R29, RZ, RZ, R25 ;  /* 0x000000ffff1d7224 */ /* 0x000fe200078e0019 */
[----:B------:R-:W-:Y:S01]  /*2f60*/  MOV R24, R0 ;  /* 0x0000000000187202 */ /* 0x000fe20000000f00 */
[----:B------:R-:W-:-:S09]  /*2f70*/  IMAD.MOV.U32 R25, RZ, RZ, R5 ;  /* 0x000000ffff197224 */ /* 0x000fd200078e0005 */
[----:B------:R-:W-:Y:S05]  /*2f80*/  @!P1 BRA `(.L_x_40) ;  /* 0x0000000000209947 */ /* 0x000fea0003800000 */
[----:B------:R-:W-:-:S10]  /*2f90*/  DFMA.RM R24, R30, R24, R26 ;  /* 0x000000181e18722b */ /* 0x000fd4000000401a */
[----:B------:R-:W-:-:S05]  /*2fa0*/  IADD3 R26, P1, PT, R24, 0x1, RZ ;  /* 0x00000001181a7810 */ /* 0x000fca0007f3e0ff */
[----:B------:R-:W-:-:S06]  /*2fb0*/  IMAD.X R27, RZ, RZ, R25, P1 ;  /* 0x000000ffff1b7224 */ /* 0x000fcc00008e0619 */
[----:B------:R-:W-:-:S08]  /*2fc0*/  DFMA.RP R28, -R24, R26, R28 ;  /* 0x0000001a181c722b */ /* 0x000fd0000000811c */
[----:B------:R-:W-:-:S06]  /*2fd0*/  DSETP.GT.AND P1, PT, R28, RZ, PT ;  /* 0x000000ff1c00722a */ /* 0x000fcc0003f24000 */
[----:B------:R-:W-:Y:S02]  /*2fe0*/  FSEL R24, R26, R24, P1 ;  /* 0x000000181a187208 */ /* 0x000fe40000800000 */
[----:B------:R-:W-:Y:S01]  /*2ff0*/  FSEL R25, R27, R25, P1 ;  /* 0x000000191b197208 */ /* 0x000fe20000800000 */
[----:B------:R-:W-:Y:S06]  /*3000*/  BRA `(.L_x_41) ;  /* 0x0000000000647947 */ /* 0x000fec0003800000 */
.L_x_40:
[----:B------:R-:W-:-:S14]  /*3010*/  DSETP.NE.AND P1, PT, R28, RZ, PT ;  /* 0x000000ff1c00722a */ /* 0x000fdc0003f25000 */
[----:B------:R-:W-:Y:S05]  /*3020*/  @!P1 BRA `(.L_x_42) ;  /* 0x0000000000589947 */ /* 0x000fea0003800000 */
[----:B------:R-:W-:-:S13]  /*3030*/  ISETP.GE.AND P1, PT, R29, RZ, PT ;  /* 0x000000ff1d00720c */ /* 0x000fda0003f26270 */
[----:B------:R-:W-:Y:S01]  /*3040*/  @!P1 IMAD.MOV.U32 R24, RZ, RZ, 0x0 ;  /* 0x00000000ff189424 */ /* 0x000fe200078e00ff */
[----:B------:R-:W-:Y:S01]  /*3050*/  @!P1 MOV R25, 0xfff80000 ;  /* 0xfff8000000199802 */ /* 0x000fe20000000f00 */
[----:B------:R-:W-:Y:S06]  /*3060*/  @!P1 BRA `(.L_x_41) ;  /* 0x00000000004c9947 */ /* 0x000fec0003800000 */
[----:B------:R-:W-:-:S13]  /*3070*/  ISETP.GT.AND P1, PT, R29, 0x7fefffff, PT ;  /* 0x7fefffff1d00780c */ /* 0x000fda0003f24270 */
[----:B------:R-:W-:Y:S05]  /*3080*/  @P1 BRA `(.L_x_42) ;  /* 0x0000000000401947 */ /* 0x000fea0003800000 */
[----:B------:R-:W-:Y:S01]  /*3090*/  DMUL R28, R28, 8.11296384146066816958e+31 ;  /* 0x469000001c1c7828 */ /* 0x000fe20000000000 */
[----:B------:R-:W-:Y:S02]  /*30a0*/  IMAD.MOV.U32 R24, RZ, RZ, RZ ;  /* 0x000000ffff187224 */ /* 0x000fe400078e00ff */
[----:B------:R-:W-:Y:S02]  /*30b0*/  IMAD.MOV.U32 R30, RZ, RZ, 0x0 ;  /* 0x00000000ff1e7424 */ /* 0x000fe400078e00ff */
[----:B------:R-:W-:Y:S01]  /*30c0*/  IMAD.MOV.U32 R31, RZ, RZ, 0x3fd80000 ;  /* 0x3fd80000ff1f7424 */ /* 0x000fe200078e00ff */
[----:B------:R-:W0:Y:S02]  /*30d0*/  MUFU.RSQ64H R25, R29 ;  /* 0x0000001d00197308 */ /* 0x000e240000001c00 */
[----:B0-----:R-:W-:-:S08]  /*30e0*/  DMUL R26, R24, R24 ;  /* 0x00000018181a7228 */ /* 0x001fd00000000000 */
[----:B------:R-:W-:-:S08]  /*30f0*/  DFMA R26, R28, -R26, 1 ;  /* 0x3ff000001c1a742b */ /* 0x000fd0000000081a */
[----:B------:R-:W-:Y:S02]  /*3100*/  DFMA R30, R26, R30, 0.5 ;  /* 0x3fe000001a1e742b */ /* 0x000fe4000000001e */
[----:B------:R-:W-:-:S08]  /*3110*/  DMUL R26, R24, R26 ;  /* 0x0000001a181a7228 */ /* 0x000fd00000000000 */
[----:B------:R-:W-:-:S08]  /*3120*/  DFMA R26, R30, R26, R24 ;  /* 0x0000001a1e1a722b */ /* 0x000fd00000000018 */
[----:B------:R-:W-:Y:S02]  /*3130*/  DMUL R24, R28, R26 ;  /* 0x0000001a1c187228 */ /* 0x000fe40000000000 */
[----:B------:R-:W-:-:S06]  /*3140*/  IADD3 R27, PT, PT, R27, -0x100000, RZ ;  /* 0xfff000001b1b7810 */ /* 0x000fcc0007ffe0ff */
[----:B------:R-:W-:-:S08]  /*3150*/  DFMA R30, R24, -R24, R28 ;  /* 0x80000018181e722b */ /* 0x000fd0000000001c */
[----:B------:R-:W-:-:S10]  /*3160*/  DFMA R24, R26, R30, R24 ;  /* 0x0000001e1a18722b */ /* 0x000fd40000000018 */
[----:B------:R-:W-:Y:S01]  /*3170*/  VIADD R25, R25, 0xfcb00000 ;  /* 0xfcb0000019197836 */ /* 0x000fe20000000000 */
[----:B------:R-:W-:Y:S06]  /*3180*/  BRA `(.L_x_41) ;  /* 0x0000000000047947 */ /* 0x000fec0003800000 */
.L_x_42:
[----:B------:R-:W-:-:S11]  /*3190*/  DADD R24, R28, R28 ;  /* 0x000000001c187229 */ /* 0x000fd6000000001c */
.L_x_41:
[----:B------:R-:W-:Y:S05]  /*31a0*/  BSYNC.RECONVERGENT B2 ;  /* 0x0000000000027941 */ /* 0x000fea0003800200 */
.L_x_39:
[----:B------:R-:W-:-:S04]  /*31b0*/  IMAD.MOV.U32 R5, RZ, RZ, 0x0 ;  /* 0x00000000ff057424 */ /* 0x000fc800078e00ff */
[----:B------:R-:W-:Y:S05]  /*31c0*/  RET.REL.NODEC R4 `(_Z15sdaFluenceModelPKiPKdddidS2_S2_S2_Pddddiii) ;  /* 0xffffffcc048c7950 */ /* 0x000fea0003c3ffff */
.L_x_43:
[----:B------:R-:W-:-:S00]  /*31d0*/  BRA `(.L_x_43) ;  /* 0xfffffffc00fc7947 */ /* 0x000fc0000383ffff */
[----:B------:R-:W-:-:S00]  /*31e0*/  NOP ;  /* 0x0000000000007918 */ /* 0x000fc00000000000 */
        /* <DEDUP_REMOVED lines=9> */
.L_x_45:


//--------------------- .nv.shared.reserved.0     --------------------------
	.section	.nv.shared.reserved.0,"aw",@nobits
	.weak		__nv_reservedSMEM_offset_0_alias
	.size		__nv_reservedSMEM_offset_0_alias, 0, 64
	.other		__nv_reservedSMEM_offset_0_alias,@"STO_CUDA_RESERVED_SHARED STV_DEFAULT"
__nv_reservedSMEM_offset_0_alias:
	.zero		0
	.zero		64


//--------------------- .nv.constant0._Z15sdaFluenceModelPKiPKdddidS2_S2_S2_Pddddiii --------------------------
	.section	.nv.constant0._Z15sdaFluenceModelPKiPKdddidS2_S2_S2_Pddddiii,"a",@progbits
	.sectionflags	@""
	.align	4
.nv.constant0._Z15sdaFluenceModelPKiPKdddidS2_S2_S2_Pddddiii:
	.zero		1012


//--------------------- SYMBOLS --------------------------

	.type		.nv.reservedSmem.offset0,@object
	.size		.nv.reservedSmem.offset0,0x4
